//
// Generated by NVIDIA NVVM Compiler
//
// Compiler Build ID: CL-36424714
// Cuda compilation tools, release 13.0, V13.0.88
// Based on NVVM 20.0.0
//

.version 9.0
.target sm_100
.address_size 64

	// .globl	_Z18resetAccelerationsP4Bodyi

.visible .entry _Z18resetAccelerationsP4Bodyi(
	.param .u64 .ptr .align 1 _Z18resetAccelerationsP4Bodyi_param_0,
	.param .u32 _Z18resetAccelerationsP4Bodyi_param_1
)
{
	.reg .pred 	%p<2>;
	.reg .b32 	%r<7>;
	.reg .b64 	%rd<5>;

	ld.param.u64 	%rd1, [_Z18resetAccelerationsP4Bodyi_param_0];
	ld.param.u32 	%r2, [_Z18resetAccelerationsP4Bodyi_param_1];
	mov.u32 	%r3, %ctaid.x;
	mov.u32 	%r4, %ntid.x;
	mov.u32 	%r5, %tid.x;
	mad.lo.s32 	%r1, %r3, %r4, %r5;
	setp.ge.s32 	%p1, %r1, %r2;
	@%p1 bra 	$L__BB0_2;
	cvta.to.global.u64 	%rd2, %rd1;
	mul.wide.s32 	%rd3, %r1, 44;
	add.s64 	%rd4, %rd2, %rd3;
	mov.b32 	%r6, 0;
	st.global.u32 	[%rd4+24], %r6;
	st.global.u32 	[%rd4+28], %r6;
	st.global.u32 	[%rd4+32], %r6;
$L__BB0_2:
	ret;

}
	// .globl	_Z19computeDirectForcesP4Bodyi
.visible .entry _Z19computeDirectForcesP4Bodyi(
	.param .u64 .ptr .align 1 _Z19computeDirectForcesP4Bodyi_param_0,
	.param .u32 _Z19computeDirectForcesP4Bodyi_param_1
)
{
	.reg .pred 	%p<18>;
	.reg .b32 	%r<44>;
	.reg .b32 	%f<380>;
	.reg .b64 	%rd<25>;

	ld.param.u64 	%rd9, [_Z19computeDirectForcesP4Bodyi_param_0];
	ld.param.u32 	%r24, [_Z19computeDirectForcesP4Bodyi_param_1];
	cvta.to.global.u64 	%rd1, %rd9;
	mov.u32 	%r25, %ctaid.x;
	mov.u32 	%r26, %ntid.x;
	mov.u32 	%r27, %tid.x;
	mad.lo.s32 	%r1, %r25, %r26, %r27;
	setp.ge.s32 	%p1, %r1, %r24;
	@%p1 bra 	$L__BB1_24;
	mul.wide.s32 	%rd10, %r1, 44;
	add.s64 	%rd2, %rd1, %rd10;
	ld.global.f32 	%f1, [%rd2];
	ld.global.f32 	%f2, [%rd2+4];
	ld.global.f32 	%f3, [%rd2+8];
	setp.lt.s32 	%p2, %r1, 1;
	mov.f32 	%f353, 0f00000000;
	mov.b32 	%r42, 0;
	mov.f32 	%f354, %f353;
	mov.f32 	%f355, %f353;
	@%p2 bra 	$L__BB1_10;
	min.s32 	%r30, %r1, %r24;
	max.s32 	%r42, %r30, 1;
	and.b32  	%r3, %r42, 3;
	setp.lt.s32 	%p3, %r30, 4;
	mov.f32 	%f355, 0f00000000;
	mov.b32 	%r37, 0;
	mov.f32 	%f354, %f355;
	mov.f32 	%f353, %f355;
	@%p3 bra 	$L__BB1_5;
	and.b32  	%r37, %r42, 2147483644;
	neg.s32 	%r35, %r37;
	add.s64 	%rd23, %rd1, 88;
	mov.f32 	%f355, 0f00000000;
$L__BB1_4:
	.pragma "nounroll";
	ld.global.f32 	%f71, [%rd23+-88];
	ld.global.f32 	%f72, [%rd23+-84];
	ld.global.f32 	%f73, [%rd23+-80];
	ld.global.f32 	%f74, [%rd23+-52];
	sub.f32 	%f75, %f71, %f1;
	sub.f32 	%f76, %f72, %f2;
	sub.f32 	%f77, %f73, %f3;
	mul.f32 	%f78, %f76, %f76;
	fma.rn.f32 	%f79, %f75, %f75, %f78;
	fma.rn.f32 	%f80, %f77, %f77, %f79;
	add.f32 	%f81, %f80, 0f3F000000;
	sqrt.rn.f32 	%f82, %f81;
	rcp.rn.f32 	%f83, %f82;
	mul.f32 	%f84, %f83, %f83;
	mul.f32 	%f85, %f83, %f84;
	mul.f32 	%f86, %f74, %f85;
	fma.rn.f32 	%f87, %f75, %f86, %f353;
	fma.rn.f32 	%f88, %f76, %f86, %f354;
	fma.rn.f32 	%f89, %f77, %f86, %f355;
	ld.global.f32 	%f90, [%rd23+-44];
	ld.global.f32 	%f91, [%rd23+-40];
	ld.global.f32 	%f92, [%rd23+-36];
	ld.global.f32 	%f93, [%rd23+-8];
	sub.f32 	%f94, %f90, %f1;
	sub.f32 	%f95, %f91, %f2;
	sub.f32 	%f96, %f92, %f3;
	mul.f32 	%f97, %f95, %f95;
	fma.rn.f32 	%f98, %f94, %f94, %f97;
	fma.rn.f32 	%f99, %f96, %f96, %f98;
	add.f32 	%f100, %f99, 0f3F000000;
	sqrt.rn.f32 	%f101, %f100;
	rcp.rn.f32 	%f102, %f101;
	mul.f32 	%f103, %f102, %f102;
	mul.f32 	%f104, %f102, %f103;
	mul.f32 	%f105, %f93, %f104;
	fma.rn.f32 	%f106, %f94, %f105, %f87;
	fma.rn.f32 	%f107, %f95, %f105, %f88;
	fma.rn.f32 	%f108, %f96, %f105, %f89;
	ld.global.f32 	%f109, [%rd23];
	ld.global.f32 	%f110, [%rd23+4];
	ld.global.f32 	%f111, [%rd23+8];
	ld.global.f32 	%f112, [%rd23+36];
	sub.f32 	%f113, %f109, %f1;
	sub.f32 	%f114, %f110, %f2;
	sub.f32 	%f115, %f111, %f3;
	mul.f32 	%f116, %f114, %f114;
	fma.rn.f32 	%f117, %f113, %f113, %f116;
	fma.rn.f32 	%f118, %f115, %f115, %f117;
	add.f32 	%f119, %f118, 0f3F000000;
	sqrt.rn.f32 	%f120, %f119;
	rcp.rn.f32 	%f121, %f120;
	mul.f32 	%f122, %f121, %f121;
	mul.f32 	%f123, %f121, %f122;
	mul.f32 	%f124, %f112, %f123;
	fma.rn.f32 	%f125, %f113, %f124, %f106;
	fma.rn.f32 	%f126, %f114, %f124, %f107;
	fma.rn.f32 	%f127, %f115, %f124, %f108;
	ld.global.f32 	%f128, [%rd23+44];
	ld.global.f32 	%f129, [%rd23+48];
	ld.global.f32 	%f130, [%rd23+52];
	ld.global.f32 	%f131, [%rd23+80];
	sub.f32 	%f132, %f128, %f1;
	sub.f32 	%f133, %f129, %f2;
	sub.f32 	%f134, %f130, %f3;
	mul.f32 	%f135, %f133, %f133;
	fma.rn.f32 	%f136, %f132, %f132, %f135;
	fma.rn.f32 	%f137, %f134, %f134, %f136;
	add.f32 	%f138, %f137, 0f3F000000;
	sqrt.rn.f32 	%f139, %f138;
	rcp.rn.f32 	%f140, %f139;
	mul.f32 	%f141, %f140, %f140;
	mul.f32 	%f142, %f140, %f141;
	mul.f32 	%f143, %f131, %f142;
	fma.rn.f32 	%f353, %f132, %f143, %f125;
	fma.rn.f32 	%f354, %f133, %f143, %f126;
	fma.rn.f32 	%f355, %f134, %f143, %f127;
	add.s32 	%r35, %r35, 4;
	add.s64 	%rd23, %rd23, 176;
	setp.ne.s32 	%p4, %r35, 0;
	@%p4 bra 	$L__BB1_4;
$L__BB1_5:
	setp.eq.s32 	%p5, %r3, 0;
	@%p5 bra 	$L__BB1_10;
	setp.eq.s32 	%p6, %r3, 1;
	@%p6 bra 	$L__BB1_8;
	mul.wide.u32 	%rd11, %r37, 44;
	add.s64 	%rd12, %rd1, %rd11;
	ld.global.f32 	%f145, [%rd12];
	ld.global.f32 	%f146, [%rd12+4];
	ld.global.f32 	%f147, [%rd12+8];
	ld.global.f32 	%f148, [%rd12+36];
	sub.f32 	%f149, %f145, %f1;
	sub.f32 	%f150, %f146, %f2;
	sub.f32 	%f151, %f147, %f3;
	mul.f32 	%f152, %f150, %f150;
	fma.rn.f32 	%f153, %f149, %f149, %f152;
	fma.rn.f32 	%f154, %f151, %f151, %f153;
	add.f32 	%f155, %f154, 0f3F000000;
	sqrt.rn.f32 	%f156, %f155;
	rcp.rn.f32 	%f157, %f156;
	mul.f32 	%f158, %f157, %f157;
	mul.f32 	%f159, %f157, %f158;
	mul.f32 	%f160, %f148, %f159;
	fma.rn.f32 	%f161, %f149, %f160, %f353;
	fma.rn.f32 	%f162, %f150, %f160, %f354;
	fma.rn.f32 	%f163, %f151, %f160, %f355;
	ld.global.f32 	%f164, [%rd12+44];
	ld.global.f32 	%f165, [%rd12+48];
	ld.global.f32 	%f166, [%rd12+52];
	ld.global.f32 	%f167, [%rd12+80];
	sub.f32 	%f168, %f164, %f1;
	sub.f32 	%f169, %f165, %f2;
	sub.f32 	%f170, %f166, %f3;
	mul.f32 	%f171, %f169, %f169;
	fma.rn.f32 	%f172, %f168, %f168, %f171;
	fma.rn.f32 	%f173, %f170, %f170, %f172;
	add.f32 	%f174, %f173, 0f3F000000;
	sqrt.rn.f32 	%f175, %f174;
	rcp.rn.f32 	%f176, %f175;
	mul.f32 	%f177, %f176, %f176;
	mul.f32 	%f178, %f176, %f177;
	mul.f32 	%f179, %f167, %f178;
	fma.rn.f32 	%f353, %f168, %f179, %f161;
	fma.rn.f32 	%f354, %f169, %f179, %f162;
	fma.rn.f32 	%f355, %f170, %f179, %f163;
	add.s32 	%r37, %r37, 2;
$L__BB1_8:
	and.b32  	%r31, %r42, 1;
	setp.eq.b32 	%p7, %r31, 1;
	not.pred 	%p8, %p7;
	@%p8 bra 	$L__BB1_10;
	mul.wide.u32 	%rd13, %r37, 44;
	add.s64 	%rd14, %rd1, %rd13;
	ld.global.f32 	%f180, [%rd14];
	ld.global.f32 	%f181, [%rd14+4];
	ld.global.f32 	%f182, [%rd14+8];
	ld.global.f32 	%f183, [%rd14+36];
	sub.f32 	%f184, %f180, %f1;
	sub.f32 	%f185, %f181, %f2;
	sub.f32 	%f186, %f182, %f3;
	mul.f32 	%f187, %f185, %f185;
	fma.rn.f32 	%f188, %f184, %f184, %f187;
	fma.rn.f32 	%f189, %f186, %f186, %f188;
	add.f32 	%f190, %f189, 0f3F000000;
	sqrt.rn.f32 	%f191, %f190;
	rcp.rn.f32 	%f192, %f191;
	mul.f32 	%f193, %f192, %f192;
	mul.f32 	%f194, %f192, %f193;
	mul.f32 	%f195, %f183, %f194;
	fma.rn.f32 	%f353, %f184, %f195, %f353;
	fma.rn.f32 	%f354, %f185, %f195, %f354;
	fma.rn.f32 	%f355, %f186, %f195, %f355;
$L__BB1_10:
	setp.ge.s32 	%p9, %r42, %r24;
	@%p9 bra 	$L__BB1_14;
	setp.eq.s32 	%p10, %r1, %r42;
	@%p10 bra 	$L__BB1_13;
	mul.wide.u32 	%rd15, %r42, 44;
	add.s64 	%rd16, %rd1, %rd15;
	ld.global.f32 	%f196, [%rd16];
	ld.global.f32 	%f197, [%rd16+4];
	ld.global.f32 	%f198, [%rd16+8];
	ld.global.f32 	%f199, [%rd16+36];
	sub.f32 	%f200, %f196, %f1;
	sub.f32 	%f201, %f197, %f2;
	sub.f32 	%f202, %f198, %f3;
	mul.f32 	%f203, %f201, %f201;
	fma.rn.f32 	%f204, %f200, %f200, %f203;
	fma.rn.f32 	%f205, %f202, %f202, %f204;
	add.f32 	%f206, %f205, 0f3F000000;
	sqrt.rn.f32 	%f207, %f206;
	rcp.rn.f32 	%f208, %f207;
	mul.f32 	%f209, %f208, %f208;
	mul.f32 	%f210, %f208, %f209;
	mul.f32 	%f211, %f199, %f210;
	fma.rn.f32 	%f353, %f200, %f211, %f353;
	fma.rn.f32 	%f354, %f201, %f211, %f354;
	fma.rn.f32 	%f355, %f202, %f211, %f355;
$L__BB1_13:
	add.s32 	%r42, %r42, 1;
$L__BB1_14:
	setp.ge.s32 	%p11, %r42, %r24;
	@%p11 bra 	$L__BB1_23;
	sub.s32 	%r14, %r24, %r42;
	and.b32  	%r15, %r14, 3;
	sub.s32 	%r32, %r42, %r24;
	setp.gt.u32 	%p12, %r32, -4;
	@%p12 bra 	$L__BB1_18;
	and.b32  	%r33, %r14, -4;
	neg.s32 	%r40, %r33;
	mul.wide.u32 	%rd17, %r42, 44;
	add.s64 	%rd18, %rd17, %rd1;
	add.s64 	%rd24, %rd18, 88;
$L__BB1_17:
	.pragma "nounroll";
	ld.global.f32 	%f213, [%rd24+-88];
	ld.global.f32 	%f214, [%rd24+-84];
	ld.global.f32 	%f215, [%rd24+-80];
	ld.global.f32 	%f216, [%rd24+-52];
	sub.f32 	%f217, %f213, %f1;
	sub.f32 	%f218, %f214, %f2;
	sub.f32 	%f219, %f215, %f3;
	mul.f32 	%f220, %f218, %f218;
	fma.rn.f32 	%f221, %f217, %f217, %f220;
	fma.rn.f32 	%f222, %f219, %f219, %f221;
	add.f32 	%f223, %f222, 0f3F000000;
	sqrt.rn.f32 	%f224, %f223;
	rcp.rn.f32 	%f225, %f224;
	mul.f32 	%f226, %f225, %f225;
	mul.f32 	%f227, %f225, %f226;
	mul.f32 	%f228, %f216, %f227;
	fma.rn.f32 	%f229, %f217, %f228, %f353;
	fma.rn.f32 	%f230, %f218, %f228, %f354;
	fma.rn.f32 	%f231, %f219, %f228, %f355;
	ld.global.f32 	%f232, [%rd24+-44];
	ld.global.f32 	%f233, [%rd24+-40];
	ld.global.f32 	%f234, [%rd24+-36];
	ld.global.f32 	%f235, [%rd24+-8];
	sub.f32 	%f236, %f232, %f1;
	sub.f32 	%f237, %f233, %f2;
	sub.f32 	%f238, %f234, %f3;
	mul.f32 	%f239, %f237, %f237;
	fma.rn.f32 	%f240, %f236, %f236, %f239;
	fma.rn.f32 	%f241, %f238, %f238, %f240;
	add.f32 	%f242, %f241, 0f3F000000;
	sqrt.rn.f32 	%f243, %f242;
	rcp.rn.f32 	%f244, %f243;
	mul.f32 	%f245, %f244, %f244;
	mul.f32 	%f246, %f244, %f245;
	mul.f32 	%f247, %f235, %f246;
	fma.rn.f32 	%f248, %f236, %f247, %f229;
	fma.rn.f32 	%f249, %f237, %f247, %f230;
	fma.rn.f32 	%f250, %f238, %f247, %f231;
	ld.global.f32 	%f251, [%rd24];
	ld.global.f32 	%f252, [%rd24+4];
	ld.global.f32 	%f253, [%rd24+8];
	ld.global.f32 	%f254, [%rd24+36];
	sub.f32 	%f255, %f251, %f1;
	sub.f32 	%f256, %f252, %f2;
	sub.f32 	%f257, %f253, %f3;
	mul.f32 	%f258, %f256, %f256;
	fma.rn.f32 	%f259, %f255, %f255, %f258;
	fma.rn.f32 	%f260, %f257, %f257, %f259;
	add.f32 	%f261, %f260, 0f3F000000;
	sqrt.rn.f32 	%f262, %f261;
	rcp.rn.f32 	%f263, %f262;
	mul.f32 	%f264, %f263, %f263;
	mul.f32 	%f265, %f263, %f264;
	mul.f32 	%f266, %f254, %f265;
	fma.rn.f32 	%f267, %f255, %f266, %f248;
	fma.rn.f32 	%f268, %f256, %f266, %f249;
	fma.rn.f32 	%f269, %f257, %f266, %f250;
	ld.global.f32 	%f270, [%rd24+44];
	ld.global.f32 	%f271, [%rd24+48];
	ld.global.f32 	%f272, [%rd24+52];
	ld.global.f32 	%f273, [%rd24+80];
	sub.f32 	%f274, %f270, %f1;
	sub.f32 	%f275, %f271, %f2;
	sub.f32 	%f276, %f272, %f3;
	mul.f32 	%f277, %f275, %f275;
	fma.rn.f32 	%f278, %f274, %f274, %f277;
	fma.rn.f32 	%f279, %f276, %f276, %f278;
	add.f32 	%f280, %f279, 0f3F000000;
	sqrt.rn.f32 	%f281, %f280;
	rcp.rn.f32 	%f282, %f281;
	mul.f32 	%f283, %f282, %f282;
	mul.f32 	%f284, %f282, %f283;
	mul.f32 	%f285, %f273, %f284;
	fma.rn.f32 	%f353, %f274, %f285, %f267;
	fma.rn.f32 	%f354, %f275, %f285, %f268;
	fma.rn.f32 	%f355, %f276, %f285, %f269;
	add.s32 	%r42, %r42, 4;
	add.s32 	%r40, %r40, 4;
	add.s64 	%rd24, %rd24, 176;
	setp.ne.s32 	%p13, %r40, 0;
	@%p13 bra 	$L__BB1_17;
$L__BB1_18:
	setp.eq.s32 	%p14, %r15, 0;
	@%p14 bra 	$L__BB1_23;
	setp.eq.s32 	%p15, %r15, 1;
	@%p15 bra 	$L__BB1_21;
	mul.wide.u32 	%rd19, %r42, 44;
	add.s64 	%rd20, %rd1, %rd19;
	ld.global.f32 	%f287, [%rd20];
	ld.global.f32 	%f288, [%rd20+4];
	ld.global.f32 	%f289, [%rd20+8];
	ld.global.f32 	%f290, [%rd20+36];
	sub.f32 	%f291, %f287, %f1;
	sub.f32 	%f292, %f288, %f2;
	sub.f32 	%f293, %f289, %f3;
	mul.f32 	%f294, %f292, %f292;
	fma.rn.f32 	%f295, %f291, %f291, %f294;
	fma.rn.f32 	%f296, %f293, %f293, %f295;
	add.f32 	%f297, %f296, 0f3F000000;
	sqrt.rn.f32 	%f298, %f297;
	rcp.rn.f32 	%f299, %f298;
	mul.f32 	%f300, %f299, %f299;
	mul.f32 	%f301, %f299, %f300;
	mul.f32 	%f302, %f290, %f301;
	fma.rn.f32 	%f303, %f291, %f302, %f353;
	fma.rn.f32 	%f304, %f292, %f302, %f354;
	fma.rn.f32 	%f305, %f293, %f302, %f355;
	ld.global.f32 	%f306, [%rd20+44];
	ld.global.f32 	%f307, [%rd20+48];
	ld.global.f32 	%f308, [%rd20+52];
	ld.global.f32 	%f309, [%rd20+80];
	sub.f32 	%f310, %f306, %f1;
	sub.f32 	%f311, %f307, %f2;
	sub.f32 	%f312, %f308, %f3;
	mul.f32 	%f313, %f311, %f311;
	fma.rn.f32 	%f314, %f310, %f310, %f313;
	fma.rn.f32 	%f315, %f312, %f312, %f314;
	add.f32 	%f316, %f315, 0f3F000000;
	sqrt.rn.f32 	%f317, %f316;
	rcp.rn.f32 	%f318, %f317;
	mul.f32 	%f319, %f318, %f318;
	mul.f32 	%f320, %f318, %f319;
	mul.f32 	%f321, %f309, %f320;
	fma.rn.f32 	%f353, %f310, %f321, %f303;
	fma.rn.f32 	%f354, %f311, %f321, %f304;
	fma.rn.f32 	%f355, %f312, %f321, %f305;
	add.s32 	%r42, %r42, 2;
$L__BB1_21:
	and.b32  	%r34, %r14, 1;
	setp.eq.b32 	%p16, %r34, 1;
	not.pred 	%p17, %p16;
	@%p17 bra 	$L__BB1_23;
	mul.wide.u32 	%rd21, %r42, 44;
	add.s64 	%rd22, %rd1, %rd21;
	ld.global.f32 	%f322, [%rd22];
	ld.global.f32 	%f323, [%rd22+4];
	ld.global.f32 	%f324, [%rd22+8];
	ld.global.f32 	%f325, [%rd22+36];
	sub.f32 	%f326, %f322, %f1;
	sub.f32 	%f327, %f323, %f2;
	sub.f32 	%f328, %f324, %f3;
	mul.f32 	%f329, %f327, %f327;
	fma.rn.f32 	%f330, %f326, %f326, %f329;
	fma.rn.f32 	%f331, %f328, %f328, %f330;
	add.f32 	%f332, %f331, 0f3F000000;
	sqrt.rn.f32 	%f333, %f332;
	rcp.rn.f32 	%f334, %f333;
	mul.f32 	%f335, %f334, %f334;
	mul.f32 	%f336, %f334, %f335;
	mul.f32 	%f337, %f325, %f336;
	fma.rn.f32 	%f353, %f326, %f337, %f353;
	fma.rn.f32 	%f354, %f327, %f337, %f354;
	fma.rn.f32 	%f355, %f328, %f337, %f355;
$L__BB1_23:
	st.global.f32 	[%rd2+24], %f353;
	st.global.f32 	[%rd2+28], %f354;
	st.global.f32 	[%rd2+32], %f355;
$L__BB1_24:
	ret;

}
	// .globl	_Z14initializeTreeP10OctreeNodei
.visible .entry _Z14initializeTreeP10OctreeNodei(
	.param .u64 .ptr .align 1 _Z14initializeTreeP10OctreeNodei_param_0,
	.param .u32 _Z14initializeTreeP10OctreeNodei_param_1
)
{
	.reg .pred 	%p<2>;
	.reg .b16 	%rs<2>;
	.reg .b32 	%r<11>;
	.reg .b64 	%rd<5>;

	ld.param.u64 	%rd1, [_Z14initializeTreeP10OctreeNodei_param_0];
	ld.param.u32 	%r2, [_Z14initializeTreeP10OctreeNodei_param_1];
	mov.u32 	%r3, %ctaid.x;
	mov.u32 	%r4, %ntid.x;
	mov.u32 	%r5, %tid.x;
	mad.lo.s32 	%r1, %r3, %r4, %r5;
	setp.ge.s32 	%p1, %r1, %r2;
	@%p1 bra 	$L__BB2_2;
	cvta.to.global.u64 	%rd2, %rd1;
	mul.wide.s32 	%rd3, %r1, 84;
	add.s64 	%rd4, %rd2, %rd3;
	mov.b32 	%r6, 0;
	st.global.u32 	[%rd4], %r6;
	st.global.u32 	[%rd4+4], %r6;
	st.global.u32 	[%rd4+8], %r6;
	mov.b32 	%r7, -1027080192;
	st.global.u32 	[%rd4+12], %r7;
	st.global.u32 	[%rd4+16], %r7;
	st.global.u32 	[%rd4+20], %r7;
	mov.b32 	%r8, 1120403456;
	st.global.u32 	[%rd4+24], %r8;
	st.global.u32 	[%rd4+28], %r8;
	st.global.u32 	[%rd4+32], %r8;
	st.global.u32 	[%rd4+36], %r6;
	mov.b32 	%r9, -1;
	st.global.u32 	[%rd4+40], %r9;
	mov.b16 	%rs1, 1;
	st.global.u8 	[%rd4+76], %rs1;
	mov.b32 	%r10, 1128792064;
	st.global.u32 	[%rd4+80], %r10;
	st.global.u32 	[%rd4+44], %r9;
	st.global.u32 	[%rd4+48], %r9;
	st.global.u32 	[%rd4+52], %r9;
	st.global.u32 	[%rd4+56], %r9;
	st.global.u32 	[%rd4+60], %r9;
	st.global.u32 	[%rd4+64], %r9;
	st.global.u32 	[%rd4+68], %r9;
	st.global.u32 	[%rd4+72], %r9;
$L__BB2_2:
	ret;

}
	// .globl	_Z11buildOctreeP4BodyP10OctreeNodeii
.visible .entry _Z11buildOctreeP4BodyP10OctreeNodeii(
	.param .u64 .ptr .align 1 _Z11buildOctreeP4BodyP10OctreeNodeii_param_0,
	.param .u64 .ptr .align 1 _Z11buildOctreeP4BodyP10OctreeNodeii_param_1,
	.param .u32 _Z11buildOctreeP4BodyP10OctreeNodeii_param_2,
	.param .u32 _Z11buildOctreeP4BodyP10OctreeNodeii_param_3
)
{
	.reg .pred 	%p<25>;
	.reg .b16 	%rs<12>;
	.reg .b32 	%r<92>;
	.reg .b32 	%f<133>;
	.reg .b64 	%rd<38>;

	ld.param.u64 	%rd4, [_Z11buildOctreeP4BodyP10OctreeNodeii_param_1];
	cvta.to.global.u64 	%rd1, %rd4;
	mov.u32 	%r28, %tid.x;
	mov.u32 	%r29, %ctaid.x;
	or.b32  	%r30, %r28, %r29;
	setp.ne.s32 	%p1, %r30, 0;
	@%p1 bra 	$L__BB3_28;
	ld.param.u32 	%r70, [_Z11buildOctreeP4BodyP10OctreeNodeii_param_2];
	mov.b32 	%r31, -1027080192;
	st.global.u32 	[%rd1+12], %r31;
	st.global.u32 	[%rd1+16], %r31;
	st.global.u32 	[%rd1+20], %r31;
	mov.b32 	%r32, 1120403456;
	st.global.u32 	[%rd1+24], %r32;
	st.global.u32 	[%rd1+28], %r32;
	st.global.u32 	[%rd1+32], %r32;
	mov.b16 	%rs1, 1;
	st.global.u8 	[%rd1+76], %rs1;
	mov.b32 	%r33, -1;
	st.global.u32 	[%rd1+40], %r33;
	mov.b32 	%r34, 0;
	st.global.u32 	[%rd1+36], %r34;
	mov.b32 	%r35, 1128792064;
	st.global.u32 	[%rd1+80], %r35;
	setp.lt.s32 	%p2, %r70, 1;
	@%p2 bra 	$L__BB3_28;
	mov.b32 	%r85, 1;
	mov.b32 	%r80, 0;
$L__BB3_3:
	ld.param.u64 	%rd36, [_Z11buildOctreeP4BodyP10OctreeNodeii_param_0];
	cvta.to.global.u64 	%rd5, %rd36;
	mul.wide.u32 	%rd6, %r80, 44;
	add.s64 	%rd7, %rd5, %rd6;
	ld.global.f32 	%f1, [%rd7];
	ld.global.f32 	%f2, [%rd7+4];
	ld.global.f32 	%f3, [%rd7+8];
	ld.global.f32 	%f4, [%rd7+36];
	mov.b32 	%r82, 0;
$L__BB3_4:
	mul.wide.s32 	%rd8, %r82, 84;
	add.s64 	%rd2, %rd1, %rd8;
	ld.global.u8 	%rs2, [%rd2+76];
	setp.eq.s16 	%p3, %rs2, 0;
	@%p3 bra 	$L__BB3_26;
	ld.global.u32 	%r5, [%rd2+40];
	setp.ne.s32 	%p4, %r5, -1;
	@%p4 bra 	$L__BB3_7;
	st.global.u32 	[%rd2+40], %r80;
	st.global.f32 	[%rd2], %f1;
	st.global.f32 	[%rd2+4], %f2;
	st.global.f32 	[%rd2+8], %f3;
	st.global.f32 	[%rd2+36], %f4;
	bra.uni 	$L__BB3_27;
$L__BB3_7:
	ld.param.u32 	%r72, [_Z11buildOctreeP4BodyP10OctreeNodeii_param_3];
	ld.param.u64 	%rd37, [_Z11buildOctreeP4BodyP10OctreeNodeii_param_0];
	cvta.to.global.u64 	%rd9, %rd37;
	mul.wide.s32 	%rd10, %r5, 44;
	add.s64 	%rd11, %rd9, %rd10;
	ld.global.f32 	%f5, [%rd11];
	ld.global.f32 	%f6, [%rd11+4];
	ld.global.f32 	%f7, [%rd11+8];
	ld.global.f32 	%f8, [%rd11+36];
	mov.b16 	%rs3, 0;
	st.global.u8 	[%rd2+76], %rs3;
	ld.global.f32 	%f9, [%rd2+12];
	ld.global.f32 	%f15, [%rd2+24];
	add.f32 	%f16, %f9, %f15;
	mul.f32 	%f10, %f16, 0f3F000000;
	ld.global.f32 	%f11, [%rd2+16];
	ld.global.f32 	%f17, [%rd2+28];
	add.f32 	%f18, %f11, %f17;
	mul.f32 	%f12, %f18, 0f3F000000;
	ld.global.f32 	%f13, [%rd2+20];
	ld.global.f32 	%f19, [%rd2+32];
	add.f32 	%f20, %f13, %f19;
	mul.f32 	%f14, %f20, 0f3F000000;
	setp.ge.s32 	%p5, %r85, %r72;
	@%p5 bra 	$L__BB3_9;
	add.s32 	%r6, %r85, 1;
	st.global.u32 	[%rd2+44], %r85;
	mul.wide.s32 	%rd12, %r85, 84;
	add.s64 	%rd13, %rd1, %rd12;
	mov.b16 	%rs4, 1;
	st.global.u8 	[%rd13+76], %rs4;
	mov.b32 	%r39, -1;
	st.global.u32 	[%rd13+40], %r39;
	mov.b32 	%r40, 0;
	st.global.u32 	[%rd13+36], %r40;
	st.global.f32 	[%rd13+12], %f9;
	st.global.f32 	[%rd13+24], %f10;
	st.global.f32 	[%rd13+16], %f11;
	st.global.f32 	[%rd13+28], %f12;
	st.global.f32 	[%rd13+20], %f13;
	st.global.f32 	[%rd13+32], %f14;
	sub.f32 	%f21, %f10, %f9;
	mul.f32 	%f22, %f21, 0f3F000000;
	st.global.f32 	[%rd13+80], %f22;
	mov.u32 	%r85, %r6;
$L__BB3_9:
	ld.param.u32 	%r73, [_Z11buildOctreeP4BodyP10OctreeNodeii_param_3];
	setp.ge.s32 	%p6, %r85, %r73;
	@%p6 bra 	$L__BB3_11;
	add.s32 	%r8, %r85, 1;
	st.global.u32 	[%rd2+48], %r85;
	mul.wide.s32 	%rd14, %r85, 84;
	add.s64 	%rd15, %rd1, %rd14;
	mov.b16 	%rs5, 1;
	st.global.u8 	[%rd15+76], %rs5;
	mov.b32 	%r41, -1;
	st.global.u32 	[%rd15+40], %r41;
	mov.b32 	%r42, 0;
	st.global.u32 	[%rd15+36], %r42;
	ld.global.f32 	%f23, [%rd2+12];
	ld.global.f32 	%f24, [%rd2+24];
	add.f32 	%f25, %f23, %f24;
	ld.global.f32 	%f26, [%rd2+16];
	ld.global.f32 	%f27, [%rd2+28];
	add.f32 	%f28, %f26, %f27;
	mul.f32 	%f29, %f28, 0f3F000000;
	ld.global.f32 	%f30, [%rd2+20];
	ld.global.f32 	%f31, [%rd2+32];
	add.f32 	%f32, %f30, %f31;
	mul.f32 	%f33, %f32, 0f3F000000;
	mul.f32 	%f34, %f25, 0f3F000000;
	st.global.f32 	[%rd15+12], %f34;
	st.global.f32 	[%rd15+24], %f24;
	st.global.f32 	[%rd15+16], %f26;
	st.global.f32 	[%rd15+28], %f29;
	st.global.f32 	[%rd15+20], %f30;
	st.global.f32 	[%rd15+32], %f33;
	sub.f32 	%f35, %f24, %f34;
	mul.f32 	%f36, %f35, 0f3F000000;
	st.global.f32 	[%rd15+80], %f36;
	mov.u32 	%r85, %r8;
$L__BB3_11:
	ld.param.u32 	%r74, [_Z11buildOctreeP4BodyP10OctreeNodeii_param_3];
	setp.ge.s32 	%p7, %r85, %r74;
	@%p7 bra 	$L__BB3_13;
	add.s32 	%r10, %r85, 1;
	st.global.u32 	[%rd2+52], %r85;
	mul.wide.s32 	%rd16, %r85, 84;
	add.s64 	%rd17, %rd1, %rd16;
	mov.b16 	%rs6, 1;
	st.global.u8 	[%rd17+76], %rs6;
	mov.b32 	%r43, -1;
	st.global.u32 	[%rd17+40], %r43;
	mov.b32 	%r44, 0;
	st.global.u32 	[%rd17+36], %r44;
	ld.global.f32 	%f37, [%rd2+12];
	ld.global.f32 	%f38, [%rd2+24];
	add.f32 	%f39, %f37, %f38;
	ld.global.f32 	%f40, [%rd2+16];
	ld.global.f32 	%f41, [%rd2+28];
	add.f32 	%f42, %f40, %f41;
	mul.f32 	%f43, %f42, 0f3F000000;
	ld.global.f32 	%f44, [%rd2+20];
	ld.global.f32 	%f45, [%rd2+32];
	add.f32 	%f46, %f44, %f45;
	mul.f32 	%f47, %f46, 0f3F000000;
	mul.f32 	%f48, %f39, 0f3F000000;
	st.global.f32 	[%rd17+12], %f37;
	st.global.f32 	[%rd17+24], %f48;
	st.global.f32 	[%rd17+16], %f43;
	st.global.f32 	[%rd17+28], %f41;
	st.global.f32 	[%rd17+20], %f44;
	st.global.f32 	[%rd17+32], %f47;
	sub.f32 	%f49, %f48, %f37;
	mul.f32 	%f50, %f49, 0f3F000000;
	st.global.f32 	[%rd17+80], %f50;
	mov.u32 	%r85, %r10;
$L__BB3_13:
	ld.param.u32 	%r75, [_Z11buildOctreeP4BodyP10OctreeNodeii_param_3];
	setp.ge.s32 	%p8, %r85, %r75;
	@%p8 bra 	$L__BB3_15;
	add.s32 	%r12, %r85, 1;
	st.global.u32 	[%rd2+56], %r85;
	mul.wide.s32 	%rd18, %r85, 84;
	add.s64 	%rd19, %rd1, %rd18;
	mov.b16 	%rs7, 1;
	st.global.u8 	[%rd19+76], %rs7;
	mov.b32 	%r45, -1;
	st.global.u32 	[%rd19+40], %r45;
	mov.b32 	%r46, 0;
	st.global.u32 	[%rd19+36], %r46;
	ld.global.f32 	%f51, [%rd2+12];
	ld.global.f32 	%f52, [%rd2+24];
	add.f32 	%f53, %f51, %f52;
	ld.global.f32 	%f54, [%rd2+16];
	ld.global.f32 	%f55, [%rd2+28];
	add.f32 	%f56, %f54, %f55;
	mul.f32 	%f57, %f56, 0f3F000000;
	ld.global.f32 	%f58, [%rd2+20];
	ld.global.f32 	%f59, [%rd2+32];
	add.f32 	%f60, %f58, %f59;
	mul.f32 	%f61, %f60, 0f3F000000;
	mul.f32 	%f62, %f53, 0f3F000000;
	st.global.f32 	[%rd19+12], %f62;
	st.global.f32 	[%rd19+24], %f52;
	st.global.f32 	[%rd19+16], %f57;
	st.global.f32 	[%rd19+28], %f55;
	st.global.f32 	[%rd19+20], %f58;
	st.global.f32 	[%rd19+32], %f61;
	sub.f32 	%f63, %f52, %f62;
	mul.f32 	%f64, %f63, 0f3F000000;
	st.global.f32 	[%rd19+80], %f64;
	mov.u32 	%r85, %r12;
$L__BB3_15:
	ld.param.u32 	%r76, [_Z11buildOctreeP4BodyP10OctreeNodeii_param_3];
	setp.ge.s32 	%p9, %r85, %r76;
	@%p9 bra 	$L__BB3_17;
	add.s32 	%r14, %r85, 1;
	st.global.u32 	[%rd2+60], %r85;
	mul.wide.s32 	%rd20, %r85, 84;
	add.s64 	%rd21, %rd1, %rd20;
	mov.b16 	%rs8, 1;
	st.global.u8 	[%rd21+76], %rs8;
	mov.b32 	%r47, -1;
	st.global.u32 	[%rd21+40], %r47;
	mov.b32 	%r48, 0;
	st.global.u32 	[%rd21+36], %r48;
	ld.global.f32 	%f65, [%rd2+12];
	ld.global.f32 	%f66, [%rd2+24];
	add.f32 	%f67, %f65, %f66;
	ld.global.f32 	%f68, [%rd2+16];
	ld.global.f32 	%f69, [%rd2+28];
	add.f32 	%f70, %f68, %f69;
	mul.f32 	%f71, %f70, 0f3F000000;
	ld.global.f32 	%f72, [%rd2+20];
	ld.global.f32 	%f73, [%rd2+32];
	add.f32 	%f74, %f72, %f73;
	mul.f32 	%f75, %f74, 0f3F000000;
	mul.f32 	%f76, %f67, 0f3F000000;
	st.global.f32 	[%rd21+12], %f65;
	st.global.f32 	[%rd21+24], %f76;
	st.global.f32 	[%rd21+16], %f68;
	st.global.f32 	[%rd21+28], %f71;
	st.global.f32 	[%rd21+20], %f75;
	st.global.f32 	[%rd21+32], %f73;
	sub.f32 	%f77, %f76, %f65;
	mul.f32 	%f78, %f77, 0f3F000000;
	st.global.f32 	[%rd21+80], %f78;
	mov.u32 	%r85, %r14;
$L__BB3_17:
	ld.param.u32 	%r77, [_Z11buildOctreeP4BodyP10OctreeNodeii_param_3];
	setp.ge.s32 	%p10, %r85, %r77;
	@%p10 bra 	$L__BB3_19;
	add.s32 	%r16, %r85, 1;
	st.global.u32 	[%rd2+64], %r85;
	mul.wide.s32 	%rd22, %r85, 84;
	add.s64 	%rd23, %rd1, %rd22;
	mov.b16 	%rs9, 1;
	st.global.u8 	[%rd23+76], %rs9;
	mov.b32 	%r49, -1;
	st.global.u32 	[%rd23+40], %r49;
	mov.b32 	%r50, 0;
	st.global.u32 	[%rd23+36], %r50;
	ld.global.f32 	%f79, [%rd2+12];
	ld.global.f32 	%f80, [%rd2+24];
	add.f32 	%f81, %f79, %f80;
	ld.global.f32 	%f82, [%rd2+16];
	ld.global.f32 	%f83, [%rd2+28];
	add.f32 	%f84, %f82, %f83;
	mul.f32 	%f85, %f84, 0f3F000000;
	ld.global.f32 	%f86, [%rd2+20];
	ld.global.f32 	%f87, [%rd2+32];
	add.f32 	%f88, %f86, %f87;
	mul.f32 	%f89, %f88, 0f3F000000;
	mul.f32 	%f90, %f81, 0f3F000000;
	st.global.f32 	[%rd23+12], %f90;
	st.global.f32 	[%rd23+24], %f80;
	st.global.f32 	[%rd23+16], %f82;
	st.global.f32 	[%rd23+28], %f85;
	st.global.f32 	[%rd23+20], %f89;
	st.global.f32 	[%rd23+32], %f87;
	sub.f32 	%f91, %f80, %f90;
	mul.f32 	%f92, %f91, 0f3F000000;
	st.global.f32 	[%rd23+80], %f92;
	mov.u32 	%r85, %r16;
$L__BB3_19:
	ld.param.u32 	%r78, [_Z11buildOctreeP4BodyP10OctreeNodeii_param_3];
	setp.ge.s32 	%p11, %r85, %r78;
	@%p11 bra 	$L__BB3_21;
	add.s32 	%r18, %r85, 1;
	st.global.u32 	[%rd2+68], %r85;
	mul.wide.s32 	%rd24, %r85, 84;
	add.s64 	%rd25, %rd1, %rd24;
	mov.b16 	%rs10, 1;
	st.global.u8 	[%rd25+76], %rs10;
	mov.b32 	%r51, -1;
	st.global.u32 	[%rd25+40], %r51;
	mov.b32 	%r52, 0;
	st.global.u32 	[%rd25+36], %r52;
	ld.global.f32 	%f93, [%rd2+12];
	ld.global.f32 	%f94, [%rd2+24];
	add.f32 	%f95, %f93, %f94;
	ld.global.f32 	%f96, [%rd2+16];
	ld.global.f32 	%f97, [%rd2+28];
	add.f32 	%f98, %f96, %f97;
	mul.f32 	%f99, %f98, 0f3F000000;
	ld.global.f32 	%f100, [%rd2+20];
	ld.global.f32 	%f101, [%rd2+32];
	add.f32 	%f102, %f100, %f101;
	mul.f32 	%f103, %f102, 0f3F000000;
	mul.f32 	%f104, %f95, 0f3F000000;
	st.global.f32 	[%rd25+12], %f93;
	st.global.f32 	[%rd25+24], %f104;
	st.global.f32 	[%rd25+16], %f99;
	st.global.f32 	[%rd25+28], %f97;
	st.global.f32 	[%rd25+20], %f103;
	st.global.f32 	[%rd25+32], %f101;
	sub.f32 	%f105, %f104, %f93;
	mul.f32 	%f106, %f105, 0f3F000000;
	st.global.f32 	[%rd25+80], %f106;
	mov.u32 	%r85, %r18;
$L__BB3_21:
	ld.param.u32 	%r79, [_Z11buildOctreeP4BodyP10OctreeNodeii_param_3];
	setp.ge.s32 	%p12, %r85, %r79;
	@%p12 bra 	$L__BB3_23;
	add.s32 	%r20, %r85, 1;
	st.global.u32 	[%rd2+72], %r85;
	mul.wide.s32 	%rd26, %r85, 84;
	add.s64 	%rd27, %rd1, %rd26;
	mov.b16 	%rs11, 1;
	st.global.u8 	[%rd27+76], %rs11;
	mov.b32 	%r53, -1;
	st.global.u32 	[%rd27+40], %r53;
	mov.b32 	%r54, 0;
	st.global.u32 	[%rd27+36], %r54;
	ld.global.f32 	%f107, [%rd2+12];
	ld.global.f32 	%f108, [%rd2+24];
	add.f32 	%f109, %f107, %f108;
	ld.global.f32 	%f110, [%rd2+16];
	ld.global.f32 	%f111, [%rd2+28];
	add.f32 	%f112, %f110, %f111;
	mul.f32 	%f113, %f112, 0f3F000000;
	ld.global.f32 	%f114, [%rd2+20];
	ld.global.f32 	%f115, [%rd2+32];
	add.f32 	%f116, %f114, %f115;
	mul.f32 	%f117, %f116, 0f3F000000;
	mul.f32 	%f118, %f109, 0f3F000000;
	st.global.f32 	[%rd27+12], %f118;
	st.global.f32 	[%rd27+24], %f108;
	st.global.f32 	[%rd27+16], %f113;
	st.global.f32 	[%rd27+28], %f111;
	st.global.f32 	[%rd27+20], %f117;
	st.global.f32 	[%rd27+32], %f115;
	sub.f32 	%f119, %f108, %f118;
	mul.f32 	%f120, %f119, 0f3F000000;
	st.global.f32 	[%rd27+80], %f120;
	mov.u32 	%r85, %r20;
$L__BB3_23:
	setp.ge.f32 	%p13, %f5, %f10;
	selp.u32 	%r55, 1, 0, %p13;
	setp.ge.f32 	%p14, %f6, %f12;
	or.b32  	%r56, %r55, 2;
	selp.b32 	%r57, %r56, %r55, %p14;
	setp.ge.f32 	%p15, %f7, %f14;
	or.b32  	%r58, %r57, 4;
	selp.b32 	%r59, %r58, %r57, %p15;
	mul.wide.u32 	%rd28, %r59, 4;
	add.s64 	%rd29, %rd2, %rd28;
	ld.global.u32 	%r22, [%rd29+44];
	setp.eq.s32 	%p16, %r22, -1;
	@%p16 bra 	$L__BB3_25;
	mul.wide.s32 	%rd30, %r22, 84;
	add.s64 	%rd31, %rd1, %rd30;
	st.global.u32 	[%rd31+40], %r5;
	st.global.f32 	[%rd31], %f5;
	st.global.f32 	[%rd31+4], %f6;
	st.global.f32 	[%rd31+8], %f7;
	st.global.f32 	[%rd31+36], %f8;
$L__BB3_25:
	setp.ge.f32 	%p17, %f1, %f10;
	selp.u32 	%r60, 1, 0, %p17;
	setp.ge.f32 	%p18, %f2, %f12;
	or.b32  	%r61, %r60, 2;
	selp.b32 	%r62, %r61, %r60, %p18;
	setp.ge.f32 	%p19, %f3, %f14;
	or.b32  	%r63, %r62, 4;
	selp.b32 	%r64, %r63, %r62, %p19;
	mul.wide.u32 	%rd32, %r64, 4;
	add.s64 	%rd33, %rd2, %rd32;
	ld.global.u32 	%r82, [%rd33+44];
	bra.uni 	$L__BB3_4;
$L__BB3_26:
	ld.global.f32 	%f121, [%rd2+12];
	ld.global.f32 	%f122, [%rd2+24];
	add.f32 	%f123, %f121, %f122;
	mul.f32 	%f124, %f123, 0f3F000000;
	ld.global.f32 	%f125, [%rd2+16];
	ld.global.f32 	%f126, [%rd2+28];
	add.f32 	%f127, %f125, %f126;
	mul.f32 	%f128, %f127, 0f3F000000;
	ld.global.f32 	%f129, [%rd2+20];
	ld.global.f32 	%f130, [%rd2+32];
	add.f32 	%f131, %f129, %f130;
	mul.f32 	%f132, %f131, 0f3F000000;
	setp.ge.f32 	%p20, %f1, %f124;
	selp.u32 	%r65, 1, 0, %p20;
	setp.ge.f32 	%p21, %f2, %f128;
	or.b32  	%r66, %r65, 2;
	selp.b32 	%r67, %r66, %r65, %p21;
	setp.ge.f32 	%p22, %f3, %f132;
	or.b32  	%r68, %r67, 4;
	selp.b32 	%r69, %r68, %r67, %p22;
	mul.wide.u32 	%rd34, %r69, 4;
	add.s64 	%rd35, %rd2, %rd34;
	ld.global.u32 	%r82, [%rd35+44];
	setp.ne.s32 	%p23, %r82, -1;
	@%p23 bra 	$L__BB3_4;
$L__BB3_27:
	ld.param.u32 	%r71, [_Z11buildOctreeP4BodyP10OctreeNodeii_param_2];
	add.s32 	%r80, %r80, 1;
	setp.ne.s32 	%p24, %r80, %r71;
	@%p24 bra 	$L__BB3_3;
$L__BB3_28:
	ret;

}
	// .globl	_Z23computeMassDistributionP10OctreeNodeP4Bodyi
.visible .entry _Z23computeMassDistributionP10OctreeNodeP4Bodyi(
	.param .u64 .ptr .align 1 _Z23computeMassDistributionP10OctreeNodeP4Bodyi_param_0,
	.param .u64 .ptr .align 1 _Z23computeMassDistributionP10OctreeNodeP4Bodyi_param_1,
	.param .u32 _Z23computeMassDistributionP10OctreeNodeP4Bodyi_param_2
)
{
	.reg .pred 	%p<20>;
	.reg .b16 	%rs<2>;
	.reg .b32 	%r<14>;
	.reg .b32 	%f<137>;
	.reg .b64 	%rd<21>;

	ld.param.u64 	%rd11, [_Z23computeMassDistributionP10OctreeNodeP4Bodyi_param_0];
	ld.param.u32 	%r10, [_Z23computeMassDistributionP10OctreeNodeP4Bodyi_param_2];
	cvta.to.global.u64 	%rd1, %rd11;
	mov.u32 	%r11, %ctaid.x;
	mov.u32 	%r12, %ntid.x;
	mov.u32 	%r13, %tid.x;
	mad.lo.s32 	%r1, %r11, %r12, %r13;
	setp.ge.s32 	%p1, %r1, %r10;
	@%p1 bra 	$L__BB4_28;
	mul.wide.s32 	%rd12, %r1, 84;
	add.s64 	%rd2, %rd1, %rd12;
	ld.global.u8 	%rs1, [%rd2+76];
	setp.ne.s16 	%p2, %rs1, 0;
	mov.f32 	%f109, 0f00000000;
	mov.f32 	%f110, 0f00000000;
	mov.f32 	%f111, 0f00000000;
	mov.f32 	%f112, 0f00000000;
	@%p2 bra 	$L__BB4_28;
	ld.global.u32 	%r2, [%rd2+44];
	setp.eq.s32 	%p3, %r2, -1;
	@%p3 bra 	$L__BB4_5;
	mul.wide.s32 	%rd13, %r2, 84;
	add.s64 	%rd3, %rd1, %rd13;
	ld.global.f32 	%f1, [%rd3+36];
	setp.leu.f32 	%p4, %f1, 0f00000000;
	@%p4 bra 	$L__BB4_5;
	ld.global.f32 	%f74, [%rd3];
	fma.rn.f32 	%f111, %f74, %f1, 0f00000000;
	ld.global.f32 	%f75, [%rd3+4];
	fma.rn.f32 	%f110, %f1, %f75, 0f00000000;
	ld.global.f32 	%f76, [%rd3+8];
	fma.rn.f32 	%f109, %f76, %f1, 0f00000000;
	mov.f32 	%f112, %f1;
$L__BB4_5:
	ld.global.u32 	%r3, [%rd2+48];
	setp.eq.s32 	%p5, %r3, -1;
	@%p5 bra 	$L__BB4_8;
	mul.wide.s32 	%rd14, %r3, 84;
	add.s64 	%rd4, %rd1, %rd14;
	ld.global.f32 	%f9, [%rd4+36];
	setp.leu.f32 	%p6, %f9, 0f00000000;
	@%p6 bra 	$L__BB4_8;
	ld.global.f32 	%f77, [%rd4];
	fma.rn.f32 	%f111, %f77, %f9, %f111;
	ld.global.f32 	%f78, [%rd4+4];
	fma.rn.f32 	%f110, %f9, %f78, %f110;
	ld.global.f32 	%f79, [%rd4+8];
	fma.rn.f32 	%f109, %f79, %f9, %f109;
	add.f32 	%f112, %f112, %f9;
$L__BB4_8:
	ld.global.u32 	%r4, [%rd2+52];
	setp.eq.s32 	%p7, %r4, -1;
	@%p7 bra 	$L__BB4_11;
	mul.wide.s32 	%rd15, %r4, 84;
	add.s64 	%rd5, %rd1, %rd15;
	ld.global.f32 	%f18, [%rd5+36];
	setp.leu.f32 	%p8, %f18, 0f00000000;
	@%p8 bra 	$L__BB4_11;
	ld.global.f32 	%f80, [%rd5];
	fma.rn.f32 	%f111, %f80, %f18, %f111;
	ld.global.f32 	%f81, [%rd5+4];
	fma.rn.f32 	%f110, %f18, %f81, %f110;
	ld.global.f32 	%f82, [%rd5+8];
	fma.rn.f32 	%f109, %f82, %f18, %f109;
	add.f32 	%f112, %f112, %f18;
$L__BB4_11:
	ld.global.u32 	%r5, [%rd2+56];
	setp.eq.s32 	%p9, %r5, -1;
	@%p9 bra 	$L__BB4_14;
	mul.wide.s32 	%rd16, %r5, 84;
	add.s64 	%rd6, %rd1, %rd16;
	ld.global.f32 	%f27, [%rd6+36];
	setp.leu.f32 	%p10, %f27, 0f00000000;
	@%p10 bra 	$L__BB4_14;
	ld.global.f32 	%f83, [%rd6];
	fma.rn.f32 	%f111, %f83, %f27, %f111;
	ld.global.f32 	%f84, [%rd6+4];
	fma.rn.f32 	%f110, %f27, %f84, %f110;
	ld.global.f32 	%f85, [%rd6+8];
	fma.rn.f32 	%f109, %f85, %f27, %f109;
	add.f32 	%f112, %f112, %f27;
$L__BB4_14:
	ld.global.u32 	%r6, [%rd2+60];
	setp.eq.s32 	%p11, %r6, -1;
	@%p11 bra 	$L__BB4_17;
	mul.wide.s32 	%rd17, %r6, 84;
	add.s64 	%rd7, %rd1, %rd17;
	ld.global.f32 	%f36, [%rd7+36];
	setp.leu.f32 	%p12, %f36, 0f00000000;
	@%p12 bra 	$L__BB4_17;
	ld.global.f32 	%f86, [%rd7];
	fma.rn.f32 	%f111, %f86, %f36, %f111;
	ld.global.f32 	%f87, [%rd7+4];
	fma.rn.f32 	%f110, %f36, %f87, %f110;
	ld.global.f32 	%f88, [%rd7+8];
	fma.rn.f32 	%f109, %f88, %f36, %f109;
	add.f32 	%f112, %f112, %f36;
$L__BB4_17:
	ld.global.u32 	%r7, [%rd2+64];
	setp.eq.s32 	%p13, %r7, -1;
	@%p13 bra 	$L__BB4_20;
	mul.wide.s32 	%rd18, %r7, 84;
	add.s64 	%rd8, %rd1, %rd18;
	ld.global.f32 	%f45, [%rd8+36];
	setp.leu.f32 	%p14, %f45, 0f00000000;
	@%p14 bra 	$L__BB4_20;
	ld.global.f32 	%f89, [%rd8];
	fma.rn.f32 	%f111, %f89, %f45, %f111;
	ld.global.f32 	%f90, [%rd8+4];
	fma.rn.f32 	%f110, %f45, %f90, %f110;
	ld.global.f32 	%f91, [%rd8+8];
	fma.rn.f32 	%f109, %f91, %f45, %f109;
	add.f32 	%f112, %f112, %f45;
$L__BB4_20:
	ld.global.u32 	%r8, [%rd2+68];
	setp.eq.s32 	%p15, %r8, -1;
	@%p15 bra 	$L__BB4_23;
	mul.wide.s32 	%rd19, %r8, 84;
	add.s64 	%rd9, %rd1, %rd19;
	ld.global.f32 	%f54, [%rd9+36];
	setp.leu.f32 	%p16, %f54, 0f00000000;
	@%p16 bra 	$L__BB4_23;
	ld.global.f32 	%f92, [%rd9];
	fma.rn.f32 	%f111, %f92, %f54, %f111;
	ld.global.f32 	%f93, [%rd9+4];
	fma.rn.f32 	%f110, %f54, %f93, %f110;
	ld.global.f32 	%f94, [%rd9+8];
	fma.rn.f32 	%f109, %f94, %f54, %f109;
	add.f32 	%f112, %f112, %f54;
$L__BB4_23:
	ld.global.u32 	%r9, [%rd2+72];
	setp.eq.s32 	%p17, %r9, -1;
	@%p17 bra 	$L__BB4_26;
	mul.wide.s32 	%rd20, %r9, 84;
	add.s64 	%rd10, %rd1, %rd20;
	ld.global.f32 	%f63, [%rd10+36];
	setp.leu.f32 	%p18, %f63, 0f00000000;
	@%p18 bra 	$L__BB4_26;
	ld.global.f32 	%f95, [%rd10];
	fma.rn.f32 	%f111, %f95, %f63, %f111;
	ld.global.f32 	%f96, [%rd10+4];
	fma.rn.f32 	%f110, %f63, %f96, %f110;
	ld.global.f32 	%f97, [%rd10+8];
	fma.rn.f32 	%f109, %f97, %f63, %f109;
	add.f32 	%f112, %f112, %f63;
$L__BB4_26:
	setp.leu.f32 	%p19, %f112, 0f00000000;
	@%p19 bra 	$L__BB4_28;
	div.rn.f32 	%f98, %f111, %f112;
	st.global.f32 	[%rd2], %f98;
	div.rn.f32 	%f99, %f110, %f112;
	st.global.f32 	[%rd2+4], %f99;
	div.rn.f32 	%f100, %f109, %f112;
	st.global.f32 	[%rd2+8], %f100;
	st.global.f32 	[%rd2+36], %f112;
$L__BB4_28:
	ret;

}
	// .globl	_Z22computeBarnesHutForcesP4BodyP10OctreeNodeii
.visible .entry _Z22computeBarnesHutForcesP4BodyP10OctreeNodeii(
	.param .u64 .ptr .align 1 _Z22computeBarnesHutForcesP4BodyP10OctreeNodeii_param_0,
	.param .u64 .ptr .align 1 _Z22computeBarnesHutForcesP4BodyP10OctreeNodeii_param_1,
	.param .u32 _Z22computeBarnesHutForcesP4BodyP10OctreeNodeii_param_2,
	.param .u32 _Z22computeBarnesHutForcesP4BodyP10OctreeNodeii_param_3
)
{
	.local .align 16 .b8 	__local_depot5[256];
	.reg .b64 	%SP;
	.reg .b64 	%SPL;
	.reg .pred 	%p<31>;
	.reg .b16 	%rs<2>;
	.reg .b32 	%r<44>;
	.reg .b32 	%f<37>;
	.reg .b64 	%rd<27>;

	mov.u64 	%SPL, __local_depot5;
	ld.param.u64 	%rd6, [_Z22computeBarnesHutForcesP4BodyP10OctreeNodeii_param_0];
	ld.param.u64 	%rd7, [_Z22computeBarnesHutForcesP4BodyP10OctreeNodeii_param_1];
	ld.param.u32 	%r27, [_Z22computeBarnesHutForcesP4BodyP10OctreeNodeii_param_2];
	add.u64 	%rd1, %SPL, 0;
	mov.u32 	%r28, %ctaid.x;
	mov.u32 	%r29, %ntid.x;
	mov.u32 	%r30, %tid.x;
	mad.lo.s32 	%r1, %r28, %r29, %r30;
	setp.ge.s32 	%p1, %r1, %r27;
	@%p1 bra 	$L__BB5_25;
	cvta.to.global.u64 	%rd9, %rd6;
	mul.wide.s32 	%rd10, %r1, 44;
	add.s64 	%rd2, %rd9, %rd10;
	mov.b32 	%r32, 0;
	st.local.u32 	[%rd1], %r32;
	cvta.to.global.u64 	%rd3, %rd7;
	mov.f32 	%f36, 0f00000000;
	mov.b32 	%r37, 1;
	mov.f32 	%f35, %f36;
	mov.f32 	%f34, %f36;
$L__BB5_2:
	mov.u32 	%r2, %r37;
	add.s32 	%r37, %r2, -1;
	mul.wide.u32 	%rd11, %r37, 4;
	add.s64 	%rd4, %rd1, %rd11;
	ld.local.u32 	%r33, [%rd4];
	mul.wide.s32 	%rd12, %r33, 84;
	add.s64 	%rd5, %rd3, %rd12;
	ld.global.f32 	%f4, [%rd5+36];
	setp.eq.f32 	%p2, %f4, 0f00000000;
	@%p2 bra 	$L__BB5_23;
	ld.global.f32 	%f17, [%rd5];
	ld.global.f32 	%f18, [%rd2];
	sub.f32 	%f5, %f17, %f18;
	ld.global.f32 	%f19, [%rd5+4];
	ld.global.f32 	%f20, [%rd2+4];
	sub.f32 	%f6, %f19, %f20;
	ld.global.f32 	%f21, [%rd5+8];
	ld.global.f32 	%f22, [%rd2+8];
	sub.f32 	%f7, %f21, %f22;
	mul.f32 	%f23, %f6, %f6;
	fma.rn.f32 	%f24, %f5, %f5, %f23;
	fma.rn.f32 	%f25, %f7, %f7, %f24;
	add.f32 	%f8, %f25, 0f3F000000;
	sqrt.rn.f32 	%f9, %f8;
	ld.global.u8 	%rs1, [%rd5+76];
	setp.ne.s16 	%p3, %rs1, 0;
	@%p3 bra 	$L__BB5_21;
	ld.global.f32 	%f26, [%rd5+80];
	div.rn.f32 	%f27, %f26, %f9;
	setp.lt.f32 	%p4, %f27, 0f3F333333;
	@%p4 bra 	$L__BB5_21;
	ld.global.u32 	%r4, [%rd5+44];
	setp.ne.s32 	%p5, %r4, -1;
	setp.lt.u32 	%p6, %r2, 65;
	and.pred  	%p7, %p5, %p6;
	@%p7 bra 	$L__BB5_6;
	bra.uni 	$L__BB5_7;
$L__BB5_6:
	st.local.u32 	[%rd4], %r4;
	mov.u32 	%r37, %r2;
$L__BB5_7:
	ld.global.u32 	%r6, [%rd5+48];
	setp.eq.s32 	%p8, %r6, -1;
	setp.gt.u32 	%p9, %r37, 63;
	or.pred  	%p10, %p8, %p9;
	@%p10 bra 	$L__BB5_9;
	add.s32 	%r7, %r37, 1;
	mul.wide.u32 	%rd13, %r37, 4;
	add.s64 	%rd14, %rd1, %rd13;
	st.local.u32 	[%rd14], %r6;
	mov.u32 	%r37, %r7;
$L__BB5_9:
	ld.global.u32 	%r9, [%rd5+52];
	setp.eq.s32 	%p11, %r9, -1;
	setp.gt.u32 	%p12, %r37, 63;
	or.pred  	%p13, %p11, %p12;
	@%p13 bra 	$L__BB5_11;
	add.s32 	%r10, %r37, 1;
	mul.wide.u32 	%rd15, %r37, 4;
	add.s64 	%rd16, %rd1, %rd15;
	st.local.u32 	[%rd16], %r9;
	mov.u32 	%r37, %r10;
$L__BB5_11:
	ld.global.u32 	%r12, [%rd5+56];
	setp.eq.s32 	%p14, %r12, -1;
	setp.gt.u32 	%p15, %r37, 63;
	or.pred  	%p16, %p14, %p15;
	@%p16 bra 	$L__BB5_13;
	add.s32 	%r13, %r37, 1;
	mul.wide.u32 	%rd17, %r37, 4;
	add.s64 	%rd18, %rd1, %rd17;
	st.local.u32 	[%rd18], %r12;
	mov.u32 	%r37, %r13;
$L__BB5_13:
	ld.global.u32 	%r15, [%rd5+60];
	setp.eq.s32 	%p17, %r15, -1;
	setp.gt.u32 	%p18, %r37, 63;
	or.pred  	%p19, %p17, %p18;
	@%p19 bra 	$L__BB5_15;
	add.s32 	%r16, %r37, 1;
	mul.wide.u32 	%rd19, %r37, 4;
	add.s64 	%rd20, %rd1, %rd19;
	st.local.u32 	[%rd20], %r15;
	mov.u32 	%r37, %r16;
$L__BB5_15:
	ld.global.u32 	%r18, [%rd5+64];
	setp.eq.s32 	%p20, %r18, -1;
	setp.gt.u32 	%p21, %r37, 63;
	or.pred  	%p22, %p20, %p21;
	@%p22 bra 	$L__BB5_17;
	add.s32 	%r19, %r37, 1;
	mul.wide.u32 	%rd21, %r37, 4;
	add.s64 	%rd22, %rd1, %rd21;
	st.local.u32 	[%rd22], %r18;
	mov.u32 	%r37, %r19;
$L__BB5_17:
	ld.global.u32 	%r21, [%rd5+68];
	setp.eq.s32 	%p23, %r21, -1;
	setp.gt.u32 	%p24, %r37, 63;
	or.pred  	%p25, %p23, %p24;
	@%p25 bra 	$L__BB5_19;
	add.s32 	%r22, %r37, 1;
	mul.wide.u32 	%rd23, %r37, 4;
	add.s64 	%rd24, %rd1, %rd23;
	st.local.u32 	[%rd24], %r21;
	mov.u32 	%r37, %r22;
$L__BB5_19:
	ld.global.u32 	%r24, [%rd5+72];
	setp.eq.s32 	%p26, %r24, -1;
	setp.gt.u32 	%p27, %r37, 63;
	or.pred  	%p28, %p26, %p27;
	@%p28 bra 	$L__BB5_23;
	add.s32 	%r25, %r37, 1;
	mul.wide.u32 	%rd25, %r37, 4;
	add.s64 	%rd26, %rd1, %rd25;
	st.local.u32 	[%rd26], %r24;
	mov.u32 	%r37, %r25;
	bra.uni 	$L__BB5_23;
$L__BB5_21:
	ld.global.u32 	%r34, [%rd5+40];
	setp.eq.s32 	%p29, %r34, %r1;
	@%p29 bra 	$L__BB5_23;
	mul.f32 	%f28, %f9, %f8;
	rcp.rn.f32 	%f29, %f28;
	mul.f32 	%f30, %f29, %f4;
	fma.rn.f32 	%f34, %f5, %f30, %f34;
	fma.rn.f32 	%f35, %f6, %f30, %f35;
	fma.rn.f32 	%f36, %f7, %f30, %f36;
$L__BB5_23:
	setp.ne.s32 	%p30, %r37, 0;
	@%p30 bra 	$L__BB5_2;
	st.global.f32 	[%rd2+24], %f34;
	st.global.f32 	[%rd2+28], %f35;
	st.global.f32 	[%rd2+32], %f36;
$L__BB5_25:
	ret;

}
	// .globl	_Z18updateBodiesVerletP4Bodyif
.visible .entry _Z18updateBodiesVerletP4Bodyif(
	.param .u64 .ptr .align 1 _Z18updateBodiesVerletP4Bodyif_param_0,
	.param .u32 _Z18updateBodiesVerletP4Bodyif_param_1,
	.param .f32 _Z18updateBodiesVerletP4Bodyif_param_2
)
{
	.reg .pred 	%p<3>;
	.reg .b32 	%r<6>;
	.reg .b32 	%f<35>;
	.reg .b64 	%rd<6>;

	ld.param.u64 	%rd2, [_Z18updateBodiesVerletP4Bodyif_param_0];
	ld.param.u32 	%r2, [_Z18updateBodiesVerletP4Bodyif_param_1];
	ld.param.f32 	%f11, [_Z18updateBodiesVerletP4Bodyif_param_2];
	mov.u32 	%r3, %ctaid.x;
	mov.u32 	%r4, %ntid.x;
	mov.u32 	%r5, %tid.x;
	mad.lo.s32 	%r1, %r3, %r4, %r5;
	setp.ge.s32 	%p1, %r1, %r2;
	@%p1 bra 	$L__BB6_4;
	cvta.to.global.u64 	%rd3, %rd2;
	mul.wide.s32 	%rd4, %r1, 44;
	add.s64 	%rd5, %rd3, %rd4;
	add.s64 	%rd1, %rd5, 24;
	ld.global.f32 	%f12, [%rd5+24];
	mul.f32 	%f13, %f11, %f12;
	ld.global.f32 	%f14, [%rd5+12];
	fma.rn.f32 	%f34, %f13, 0f3F000000, %f14;
	st.global.f32 	[%rd5+12], %f34;
	ld.global.f32 	%f15, [%rd5+28];
	mul.f32 	%f16, %f11, %f15;
	ld.global.f32 	%f17, [%rd5+16];
	fma.rn.f32 	%f33, %f16, 0f3F000000, %f17;
	st.global.f32 	[%rd5+16], %f33;
	ld.global.f32 	%f18, [%rd5+32];
	mul.f32 	%f19, %f11, %f18;
	ld.global.f32 	%f20, [%rd5+20];
	fma.rn.f32 	%f32, %f19, 0f3F000000, %f20;
	st.global.f32 	[%rd5+20], %f32;
	mul.f32 	%f21, %f33, %f33;
	fma.rn.f32 	%f22, %f34, %f34, %f21;
	fma.rn.f32 	%f4, %f32, %f32, %f22;
	setp.leu.f32 	%p2, %f4, 0f43C80000;
	@%p2 bra 	$L__BB6_3;
	sqrt.rn.f32 	%f23, %f4;
	mov.f32 	%f24, 0f41A00000;
	div.rn.f32 	%f25, %f24, %f23;
	mul.f32 	%f34, %f34, %f25;
	st.global.f32 	[%rd1+-12], %f34;
	mul.f32 	%f33, %f25, %f33;
	st.global.f32 	[%rd1+-8], %f33;
	mul.f32 	%f32, %f25, %f32;
	st.global.f32 	[%rd1+-4], %f32;
$L__BB6_3:
	ld.global.f32 	%f26, [%rd1+-24];
	fma.rn.f32 	%f27, %f11, %f34, %f26;
	st.global.f32 	[%rd1+-24], %f27;
	ld.global.f32 	%f28, [%rd1+-20];
	fma.rn.f32 	%f29, %f11, %f33, %f28;
	st.global.f32 	[%rd1+-20], %f29;
	ld.global.f32 	%f30, [%rd1+-16];
	fma.rn.f32 	%f31, %f11, %f32, %f30;
	st.global.f32 	[%rd1+-16], %f31;
$L__BB6_4:
	ret;

}
	// .globl	_Z20completeVerletUpdateP4Bodyif
.visible .entry _Z20completeVerletUpdateP4Bodyif(
	.param .u64 .ptr .align 1 _Z20completeVerletUpdateP4Bodyif_param_0,
	.param .u32 _Z20completeVerletUpdateP4Bodyif_param_1,
	.param .f32 _Z20completeVerletUpdateP4Bodyif_param_2
)
{
	.reg .pred 	%p<2>;
	.reg .b32 	%r<6>;
	.reg .b32 	%f<14>;
	.reg .b64 	%rd<5>;

	ld.param.u64 	%rd1, [_Z20completeVerletUpdateP4Bodyif_param_0];
	ld.param.u32 	%r2, [_Z20completeVerletUpdateP4Bodyif_param_1];
	ld.param.f32 	%f1, [_Z20completeVerletUpdateP4Bodyif_param_2];
	mov.u32 	%r3, %ctaid.x;
	mov.u32 	%r4, %ntid.x;
	mov.u32 	%r5, %tid.x;
	mad.lo.s32 	%r1, %r3, %r4, %r5;
	setp.ge.s32 	%p1, %r1, %r2;
	@%p1 bra 	$L__BB7_2;
	cvta.to.global.u64 	%rd2, %rd1;
	mul.wide.s32 	%rd3, %r1, 44;
	add.s64 	%rd4, %rd2, %rd3;
	ld.global.f32 	%f2, [%rd4+24];
	mul.f32 	%f3, %f1, %f2;
	ld.global.f32 	%f4, [%rd4+12];
	fma.rn.f32 	%f5, %f3, 0f3F000000, %f4;
	st.global.f32 	[%rd4+12], %f5;
	ld.global.f32 	%f6, [%rd4+28];
	mul.f32 	%f7, %f1, %f6;
	ld.global.f32 	%f8, [%rd4+16];
	fma.rn.f32 	%f9, %f7, 0f3F000000, %f8;
	st.global.f32 	[%rd4+16], %f9;
	ld.global.f32 	%f10, [%rd4+32];
	mul.f32 	%f11, %f1, %f10;
	ld.global.f32 	%f12, [%rd4+20];
	fma.rn.f32 	%f13, %f11, 0f3F000000, %f12;
	st.global.f32 	[%rd4+20], %f13;
$L__BB7_2:
	ret;

}


// ===== COMPILED SASS (sm_100) =====

	.target	sm_100

	.elftype	@"ET_EXEC"


//--------------------- .note.nv.tkinfo           --------------------------
	.section	.note.nv.tkinfo,"",@"SHT_NOTE"
	.sectionflags	@"SHF_NOTE_NV_TKINFO"
	.tkinfo
        /*0018*/ 	.word	0x00000002
        /*0030*/ 	.string	""
        /*0030*/ 	.string	"ptxas"
        /*0030*/ 	.string	"Cuda compilation tools, release 13.0, V13.0.88"
        /*0030*/ 	.string	"Build cuda_13.0.r13.0/compiler.36424714_0"
        /*0030*/ 	.string	"-arch sm_100 -m 64 "



//--------------------- .note.nv.cuinfo           --------------------------
	.section	.note.nv.cuinfo,"",@"SHT_NOTE"
	.sectionflags	@"SHF_NOTE_NV_CUINFO"
        /*0018*/ 	.short	0x0002
        /*001a*/ 	.short	0x0064
        /*001c*/ 	.short	0x0082
	.zero		2


//--------------------- .nv.info                  --------------------------
	.section	.nv.info,"",@"SHT_CUDA_INFO"
	.align	4


	//----- nvinfo : EIATTR_REGCOUNT
	.align		4
        /*0000*/ 	.byte	0x04, 0x2f
        /*0002*/ 	.short	(.L_1 - .L_0)
	.align		4
.L_0:
        /*0004*/ 	.word	index@(_Z18resetAccelerationsP4Bodyi)
        /*0008*/ 	.word	0x00000008


	//----- nvinfo : EIATTR_FRAME_SIZE
	.align		4
.L_1:
        /*000c*/ 	.byte	0x04, 0x11
        /*000e*/ 	.short	(.L_3 - .L_2)
	.align		4
.L_2:
        /*0010*/ 	.word	index@(_Z18resetAccelerationsP4Bodyi)
        /*0014*/ 	.word	0x00000000


	//----- nvinfo : EIATTR_REGCOUNT
	.align		4
.L_3:
        /*0018*/ 	.byte	0x04, 0x2f
        /*001a*/ 	.short	(.L_5 - .L_4)
	.align		4
.L_4:
        /*001c*/ 	.word	index@(_Z19computeDirectForcesP4Bodyi)
        /*0020*/ 	.word	0x00000022


	//----- nvinfo : EIATTR_FRAME_SIZE
	.align		4
.L_5:
        /*0024*/ 	.byte	0x04, 0x11
        /*0026*/ 	.short	(.L_7 - .L_6)
	.align		4
.L_6:
        /*0028*/ 	.word	index@($__internal_7_$__cuda_sm20_sqrt_rn_f32_slowpath)
        /*002c*/ 	.word	0x00000000


	//----- nvinfo : EIATTR_FRAME_SIZE
	.align		4
.L_7:
        /*0030*/ 	.byte	0x04, 0x11
        /*0032*/ 	.short	(.L_9 - .L_8)
	.align		4
.L_8:
        /*0034*/ 	.word	index@($__internal_6_$__cuda_sm20_rcp_rn_f32_slowpath)
        /*0038*/ 	.word	0x00000000


	//----- nvinfo : EIATTR_FRAME_SIZE
	.align		4
.L_9:
        /*003c*/ 	.byte	0x04, 0x11
        /*003e*/ 	.short	(.L_11 - .L_10)
	.align		4
.L_10:
        /*0040*/ 	.word	index@(_Z19computeDirectForcesP4Bodyi)
        /*0044*/ 	.word	0x00000000


	//----- nvinfo : EIATTR_REGCOUNT
	.align		4
.L_11:
        /*0048*/ 	.byte	0x04, 0x2f
        /*004a*/ 	.short	(.L_13 - .L_12)
	.align		4
.L_12:
        /*004c*/ 	.word	index@(_Z14initializeTreeP10OctreeNodei)
        /*0050*/ 	.word	0x0000000e


	//----- nvinfo : EIATTR_FRAME_SIZE
	.align		4
.L_13:
        /*0054*/ 	.byte	0x04, 0x11
        /*0056*/ 	.short	(.L_15 - .L_14)
	.align		4
.L_14:
        /*0058*/ 	.word	index@(_Z14initializeTreeP10OctreeNodei)
        /*005c*/ 	.word	0x00000000


	//----- nvinfo : EIATTR_REGCOUNT
	.align		4
.L_15:
        /*0060*/ 	.byte	0x04, 0x2f
        /*0062*/ 	.short	(.L_17 - .L_16)
	.align		4
.L_16:
        /*0064*/ 	.word	index@(_Z11buildOctreeP4BodyP10OctreeNodeii)
        /*0068*/ 	.word	0x00000020


	//----- nvinfo : EIATTR_FRAME_SIZE
	.align		4
.L_17:
        /*006c*/ 	.byte	0x04, 0x11
        /*006e*/ 	.short	(.L_19 - .L_18)
	.align		4
.L_18:
        /*0070*/ 	.word	index@(_Z11buildOctreeP4BodyP10OctreeNodeii)
        /*0074*/ 	.word	0x00000000


	//----- nvinfo : EIATTR_REGCOUNT
	.align		4
.L_19:
        /*0078*/ 	.byte	0x04, 0x2f
        /*007a*/ 	.short	(.L_21 - .L_20)
	.align		4
.L_20:
        /*007c*/ 	.word	index@(_Z23computeMassDistributionP10OctreeNodeP4Bodyi)
        /*0080*/ 	.word	0x00000020


	//----- nvinfo : EIATTR_FRAME_SIZE
	.align		4
.L_21:
        /*0084*/ 	.byte	0x04, 0x11
        /*0086*/ 	.short	(.L_23 - .L_22)
	.align		4
.L_22:
        /*0088*/ 	.word	index@($__internal_5_$__cuda_sm3x_div_rn_noftz_f32_slowpath)
        /*008c*/ 	.word	0x00000000


	//----- nvinfo : EIATTR_FRAME_SIZE
	.align		4
.L_23:
        /*0090*/ 	.byte	0x04, 0x11
        /*0092*/ 	.short	(.L_25 - .L_24)
	.align		4
.L_24:
        /*0094*/ 	.word	index@(_Z23computeMassDistributionP10OctreeNodeP4Bodyi)
        /*0098*/ 	.word	0x00000000


	//----- nvinfo : EIATTR_REGCOUNT
	.align		4
.L_25:
        /*009c*/ 	.byte	0x04, 0x2f
        /*009e*/ 	.short	(.L_27 - .L_26)
	.align		4
.L_26:
        /*00a0*/ 	.word	index@(_Z22computeBarnesHutForcesP4BodyP10OctreeNodeii)
        /*00a4*/ 	.word	0x00000022


	//----- nvinfo : EIATTR_FRAME_SIZE
	.align		4
.L_27:
        /*00a8*/ 	.byte	0x04, 0x11
        /*00aa*/ 	.short	(.L_29 - .L_28)
	.align		4
.L_28:
        /*00ac*/ 	.word	index@($__internal_4_$__cuda_sm3x_div_rn_noftz_f32_slowpath)
        /*00b0*/ 	.word	0x00000100


	//----- nvinfo : EIATTR_FRAME_SIZE
	.align		4
.L_29:
        /*00b4*/ 	.byte	0x04, 0x11
        /*00b6*/ 	.short	(.L_31 - .L_30)
	.align		4
.L_30:
        /*00b8*/ 	.word	index@($__internal_3_$__cuda_sm20_sqrt_rn_f32_slowpath)
        /*00bc*/ 	.word	0x00000100


	//----- nvinfo : EIATTR_FRAME_SIZE
	.align		4
.L_31:
        /*00c0*/ 	.byte	0x04, 0x11
        /*00c2*/ 	.short	(.L_33 - .L_32)
	.align		4
.L_32:
        /*00c4*/ 	.word	index@($__internal_2_$__cuda_sm20_rcp_rn_f32_slowpath)
        /*00c8*/ 	.word	0x00000100


	//----- nvinfo : EIATTR_FRAME_SIZE
	.align		4
.L_33:
        /*00cc*/ 	.byte	0x04, 0x11
        /*00ce*/ 	.short	(.L_35 - .L_34)
	.align		4
.L_34:
        /*00d0*/ 	.word	index@(_Z22computeBarnesHutForcesP4BodyP10OctreeNodeii)
        /*00d4*/ 	.word	0x00000100


	//----- nvinfo : EIATTR_REGCOUNT
	.align		4
.L_35:
        /*00d8*/ 	.byte	0x04, 0x2f
        /*00da*/ 	.short	(.L_37 - .L_36)
	.align		4
.L_36:
        /*00dc*/ 	.word	index@(_Z18updateBodiesVerletP4Bodyif)
        /*00e0*/ 	.word	0x00000014


	//----- nvinfo : EIATTR_FRAME_SIZE
	.align		4
.L_37:
        /*00e4*/ 	.byte	0x04, 0x11
        /*00e6*/ 	.short	(.L_39 - .L_38)
	.align		4
.L_38:
        /*00e8*/ 	.word	index@($__internal_1_$__cuda_sm3x_div_rn_noftz_f32_slowpath)
        /*00ec*/ 	.word	0x00000000


	//----- nvinfo : EIATTR_FRAME_SIZE
	.align		4
.L_39:
        /*00f0*/ 	.byte	0x04, 0x11
        /*00f2*/ 	.short	(.L_41 - .L_40)
	.align		4
.L_40:
        /*00f4*/ 	.word	index@($__internal_0_$__cuda_sm20_sqrt_rn_f32_slowpath)
        /*00f8*/ 	.word	0x00000000


	//----- nvinfo : EIATTR_FRAME_SIZE
	.align		4
.L_41:
        /*00fc*/ 	.byte	0x04, 0x11
        /*00fe*/ 	.short	(.L_43 - .L_42)
	.align		4
.L_42:
        /*0100*/ 	.word	index@(_Z18updateBodiesVerletP4Bodyif)
        /*0104*/ 	.word	0x00000000


	//----- nvinfo : EIATTR_REGCOUNT
	.align		4
.L_43:
        /*0108*/ 	.byte	0x04, 0x2f
        /*010a*/ 	.short	(.L_45 - .L_44)
	.align		4
.L_44:
        /*010c*/ 	.word	index@(_Z20completeVerletUpdateP4Bodyif)
        /*0110*/ 	.word	0x0000000c


	//----- nvinfo : EIATTR_FRAME_SIZE
	.align		4
.L_45:
        /*0114*/ 	.byte	0x04, 0x11
        /*0116*/ 	.short	(.L_47 - .L_46)
	.align		4
.L_46:
        /*0118*/ 	.word	index@(_Z20completeVerletUpdateP4Bodyif)
        /*011c*/ 	.word	0x00000000


	//----- nvinfo : EIATTR_MIN_STACK_SIZE
	.align		4
.L_47:
        /*0120*/ 	.byte	0x04, 0x12
        /*0122*/ 	.short	(.L_49 - .L_48)
	.align		4
.L_48:
        /*0124*/ 	.word	index@(_Z20completeVerletUpdateP4Bodyif)
        /*0128*/ 	.word	0x00000000


	//----- nvinfo : EIATTR_MIN_STACK_SIZE
	.align		4
.L_49:
        /*012c*/ 	.byte	0x04, 0x12
        /*012e*/ 	.short	(.L_51 - .L_50)
	.align		4
.L_50:
        /*0130*/ 	.word	index@(_Z18updateBodiesVerletP4Bodyif)
        /*0134*/ 	.word	0x00000000


	//----- nvinfo : EIATTR_MIN_STACK_SIZE
	.align		4
.L_51:
        /*0138*/ 	.byte	0x04, 0x12
        /*013a*/ 	.short	(.L_53 - .L_52)
	.align		4
.L_52:
        /*013c*/ 	.word	index@(_Z22computeBarnesHutForcesP4BodyP10OctreeNodeii)
        /*0140*/ 	.word	0x00000100


	//----- nvinfo : EIATTR_MIN_STACK_SIZE
	.align		4
.L_53:
        /*0144*/ 	.byte	0x04, 0x12
        /*0146*/ 	.short	(.L_55 - .L_54)
	.align		4
.L_54:
        /*0148*/ 	.word	index@(_Z23computeMassDistributionP10OctreeNodeP4Bodyi)
        /*014c*/ 	.word	0x00000000


	//----- nvinfo : EIATTR_MIN_STACK_SIZE
	.align		4
.L_55:
        /*0150*/ 	.byte	0x04, 0x12
        /*0152*/ 	.short	(.L_57 - .L_56)
	.align		4
.L_56:
        /*0154*/ 	.word	index@(_Z11buildOctreeP4BodyP10OctreeNodeii)
        /*0158*/ 	.word	0x00000000


	//----- nvinfo : EIATTR_MIN_STACK_SIZE
	.align		4
.L_57:
        /*015c*/ 	.byte	0x04, 0x12
        /*015e*/ 	.short	(.L_59 - .L_58)
	.align		4
.L_58:
        /*0160*/ 	.word	index@(_Z14initializeTreeP10OctreeNodei)
        /*0164*/ 	.word	0x00000000


	//----- nvinfo : EIATTR_MIN_STACK_SIZE
	.align		4
.L_59:
        /*0168*/ 	.byte	0x04, 0x12
        /*016a*/ 	.short	(.L_61 - .L_60)
	.align		4
.L_60:
        /*016c*/ 	.word	index@(_Z19computeDirectForcesP4Bodyi)
        /*0170*/ 	.word	0x00000000


	//----- nvinfo : EIATTR_MIN_STACK_SIZE
	.align		4
.L_61:
        /*0174*/ 	.byte	0x04, 0x12
        /*0176*/ 	.short	(.L_63 - .L_62)
	.align		4
.L_62:
        /*0178*/ 	.word	index@(_Z18resetAccelerationsP4Bodyi)
        /*017c*/ 	.word	0x00000000
.L_63:


//--------------------- .nv.compat                --------------------------
	.section	.nv.compat,"",@"SHT_CUDA_COMPAT_INFO"
	.align	4
        /*0000*/ 	.byte	0x02, 0x09, 0x00, 0x00, 0x02, 0x02, 0x01, 0x00, 0x02, 0x05, 0x05, 0x00, 0x03, 0x07, 0x01, 0x01
        /*0010*/ 	.byte	0x02, 0x03, 0x00, 0x00, 0x02, 0x06, 0x01, 0x00, 0x04, 0x0b, 0x08, 0x00, 0x01, 0x00, 0x00, 0x00
        /*0020*/ 	.byte	0x00, 0x00, 0x00, 0x00


//--------------------- .nv.info._Z20completeVerletUpdateP4Bodyif --------------------------
	.section	.nv.info._Z20completeVerletUpdateP4Bodyif,"",@"SHT_CUDA_INFO"
	.sectionflags	@""
	.align	4


	//----- nvinfo : EIATTR_CUDA_API_VERSION
	.align		4
        /*0000*/ 	.byte	0x04, 0x37
        /*0002*/ 	.short	(.L_65 - .L_64)
.L_64:
        /*0004*/ 	.word	0x00000082


	//----- nvinfo : EIATTR_KPARAM_INFO
	.align		4
.L_65:
        /*0008*/ 	.byte	0x04, 0x17
        /*000a*/ 	.short	(.L_67 - .L_66)
.L_66:
        /*000c*/ 	.word	0x00000000
        /*0010*/ 	.short	0x0002
        /*0012*/ 	.short	0x000c
        /*0014*/ 	.byte	0x00, 0xf0, 0x11, 0x00


	//----- nvinfo : EIATTR_KPARAM_INFO
	.align		4
.L_67:
        /*0018*/ 	.byte	0x04, 0x17
        /*001a*/ 	.short	(.L_69 - .L_68)
.L_68:
        /*001c*/ 	.word	0x00000000
        /*0020*/ 	.short	0x0001
        /*0022*/ 	.short	0x0008
        /*0024*/ 	.byte	0x00, 0xf0, 0x11, 0x00


	//----- nvinfo : EIATTR_KPARAM_INFO
	.align		4
.L_69:
        /*0028*/ 	.byte	0x04, 0x17
        /*002a*/ 	.short	(.L_71 - .L_70)
.L_70:
        /*002c*/ 	.word	0x00000000
        /*0030*/ 	.short	0x0000
        /*0032*/ 	.short	0x0000
        /*0034*/ 	.byte	0x00, 0xf5, 0x21, 0x00


	//----- nvinfo : EIATTR_SPARSE_MMA_MASK
	.align		4
.L_71:
        /*0038*/ 	.byte	0x03, 0x50
        /*003a*/ 	.short	0x0000


	//----- nvinfo : EIATTR_MAXREG_COUNT
	.align		4
        /*003c*/ 	.byte	0x03, 0x1b
        /*003e*/ 	.short	0x00ff


	//----- nvinfo : EIATTR_MERCURY_ISA_VERSION
	.align		4
        /*0040*/ 	.byte	0x03, 0x5f
        /*0042*/ 	.short	0x0101


	//----- nvinfo : EIATTR_VRC_CTA_INIT_COUNT
	.align		4
        /*0044*/ 	.byte	0x02, 0x4a
	.zero		1
	.zero		1


	//----- nvinfo : EIATTR_EXIT_INSTR_OFFSETS
	.align		4
        /*0048*/ 	.byte	0x04, 0x1c
        /*004a*/ 	.short	(.L_73 - .L_72)


	//   ....[0]....
.L_72:
        /*004c*/ 	.word	0x00000070


	//   ....[1]....
        /*0050*/ 	.word	0x000001b0


	//----- nvinfo : EIATTR_CBANK_PARAM_SIZE
	.align		4
.L_73:
        /*0054*/ 	.byte	0x03, 0x19
        /*0056*/ 	.short	0x0010


	//----- nvinfo : EIATTR_PARAM_CBANK
	.align		4
        /*0058*/ 	.byte	0x04, 0x0a
        /*005a*/ 	.short	(.L_75 - .L_74)
	.align		4
.L_74:
        /*005c*/ 	.word	index@(.nv.constant0._Z20completeVerletUpdateP4Bodyif)
        /*0060*/ 	.short	0x0380
        /*0062*/ 	.short	0x0010


	//----- nvinfo : EIATTR_SW_WAR
	.align		4
.L_75:
        /*0064*/ 	.byte	0x04, 0x36
        /*0066*/ 	.short	(.L_77 - .L_76)
.L_76:
        /*0068*/ 	.word	0x00000008
.L_77:


//--------------------- .nv.info._Z18updateBodiesVerletP4Bodyif --------------------------
	.section	.nv.info._Z18updateBodiesVerletP4Bodyif,"",@"SHT_CUDA_INFO"
	.sectionflags	@""
	.align	4


	//----- nvinfo : EIATTR_CUDA_API_VERSION
	.align		4
        /*0000*/ 	.byte	0x04, 0x37
        /*0002*/ 	.short	(.L_79 - .L_78)
.L_78:
        /*0004*/ 	.word	0x00000082


	//----- nvinfo : EIATTR_KPARAM_INFO
	.align		4
.L_79:
        /*0008*/ 	.byte	0x04, 0x17
        /*000a*/ 	.short	(.L_81 - .L_80)
.L_80:
        /*000c*/ 	.word	0x00000000
        /*0010*/ 	.short	0x0002
        /*0012*/ 	.short	0x000c
        /*0014*/ 	.byte	0x00, 0xf0, 0x11, 0x00


	//----- nvinfo : EIATTR_KPARAM_INFO
	.align		4
.L_81:
        /*0018*/ 	.byte	0x04, 0x17
        /*001a*/ 	.short	(.L_83 - .L_82)
.L_82:
        /*001c*/ 	.word	0x00000000
        /*0020*/ 	.short	0x0001
        /*0022*/ 	.short	0x0008
        /*0024*/ 	.byte	0x00, 0xf0, 0x11, 0x00


	//----- nvinfo : EIATTR_KPARAM_INFO
	.align		4
.L_83:
        /*0028*/ 	.byte	0x04, 0x17
        /*002a*/ 	.short	(.L_85 - .L_84)
.L_84:
        /*002c*/ 	.word	0x00000000
        /*0030*/ 	.short	0x0000
        /*0032*/ 	.short	0x0000
        /*0034*/ 	.byte	0x00, 0xf5, 0x21, 0x00


	//----- nvinfo : EIATTR_SPARSE_MMA_MASK
	.align		4
.L_85:
        /*0038*/ 	.byte	0x03, 0x50
        /*003a*/ 	.short	0x0000


	//----- nvinfo : EIATTR_MAXREG_COUNT
	.align		4
        /*003c*/ 	.byte	0x03, 0x1b
        /*003e*/ 	.short	0x00ff


	//----- nvinfo : EIATTR_MERCURY_ISA_VERSION
	.align		4
        /*0040*/ 	.byte	0x03, 0x5f
        /*0042*/ 	.short	0x0101


	//----- nvinfo : EIATTR_VRC_CTA_INIT_COUNT
	.align		4
        /*0044*/ 	.byte	0x02, 0x4a
	.zero		1
	.zero		1


	//----- nvinfo : EIATTR_EXIT_INSTR_OFFSETS
	.align		4
        /*0048*/ 	.byte	0x04, 0x1c
        /*004a*/ 	.short	(.L_87 - .L_86)


	//   ....[0]....
.L_86:
        /*004c*/ 	.word	0x00000070


	//   ....[1]....
        /*0050*/ 	.word	0x000004f0


	//----- nvinfo : EIATTR_CRS_STACK_SIZE
	.align		4
.L_87:
        /*0054*/ 	.byte	0x04, 0x1e
        /*0056*/ 	.short	(.L_89 - .L_88)
.L_88:
        /*0058*/ 	.word	0x00000000


	//----- nvinfo : EIATTR_CBANK_PARAM_SIZE
	.align		4
.L_89:
        /*005c*/ 	.byte	0x03, 0x19
        /*005e*/ 	.short	0x0010


	//----- nvinfo : EIATTR_PARAM_CBANK
	.align		4
        /*0060*/ 	.byte	0x04, 0x0a
        /*0062*/ 	.short	(.L_91 - .L_90)
	.align		4
.L_90:
        /*0064*/ 	.word	index@(.nv.constant0._Z18updateBodiesVerletP4Bodyif)
        /*0068*/ 	.short	0x0380
        /*006a*/ 	.short	0x0010


	//----- nvinfo : EIATTR_SW_WAR
	.align		4
.L_91:
        /*006c*/ 	.byte	0x04, 0x36
        /*006e*/ 	.short	(.L_93 - .L_92)
.L_92:
        /*0070*/ 	.word	0x00000008
.L_93:


//--------------------- .nv.info._Z22computeBarnesHutForcesP4BodyP10OctreeNodeii --------------------------
	.section	.nv.info._Z22computeBarnesHutForcesP4BodyP10OctreeNodeii,"",@"SHT_CUDA_INFO"
	.sectionflags	@""
	.align	4


	//----- nvinfo : EIATTR_CUDA_API_VERSION
	.align		4
        /*0000*/ 	.byte	0x04, 0x37
        /*0002*/ 	.short	(.L_95 - .L_94)
.L_94:
        /*0004*/ 	.word	0x00000082


	//----- nvinfo : EIATTR_KPARAM_INFO
	.align		4
.L_95:
        /*0008*/ 	.byte	0x04, 0x17
        /*000a*/ 	.short	(.L_97 - .L_96)
.L_96:
        /*000c*/ 	.word	0x00000000
        /*0010*/ 	.short	0x0003
        /*0012*/ 	.short	0x0014
        /*0014*/ 	.byte	0x00, 0xf0, 0x11, 0x00


	//----- nvinfo : EIATTR_KPARAM_INFO
	.align		4
.L_97:
        /*0018*/ 	.byte	0x04, 0x17
        /*001a*/ 	.short	(.L_99 - .L_98)
.L_98:
        /*001c*/ 	.word	0x00000000
        /*0020*/ 	.short	0x0002
        /*0022*/ 	.short	0x0010
        /*0024*/ 	.byte	0x00, 0xf0, 0x11, 0x00


	//----- nvinfo : EIATTR_KPARAM_INFO
	.align		4
.L_99:
        /*0028*/ 	.byte	0x04, 0x17
        /*002a*/ 	.short	(.L_101 - .L_100)
.L_100:
        /*002c*/ 	.word	0x00000000
        /*0030*/ 	.short	0x0001
        /*0032*/ 	.short	0x0008
        /*0034*/ 	.byte	0x00, 0xf5, 0x21, 0x00


	//----- nvinfo : EIATTR_KPARAM_INFO
	.align		4
.L_101:
        /*0038*/ 	.byte	0x04, 0x17
        /*003a*/ 	.short	(.L_103 - .L_102)
.L_102:
        /*003c*/ 	.word	0x00000000
        /*0040*/ 	.short	0x0000
        /*0042*/ 	.short	0x0000
        /*0044*/ 	.byte	0x00, 0xf5, 0x21, 0x00


	//----- nvinfo : EIATTR_SPARSE_MMA_MASK
	.align		4
.L_103:
        /*0048*/ 	.byte	0x03, 0x50
        /*004a*/ 	.short	0x0000


	//----- nvinfo : EIATTR_MAXREG_COUNT
	.align		4
        /*004c*/ 	.byte	0x03, 0x1b
        /*004e*/ 	.short	0x00ff


	//----- nvinfo : EIATTR_MERCURY_ISA_VERSION
	.align		4
        /*0050*/ 	.byte	0x03, 0x5f
        /*0052*/ 	.short	0x0101


	//----- nvinfo : EIATTR_VRC_CTA_INIT_COUNT
	.align		4
        /*0054*/ 	.byte	0x02, 0x4a
	.zero		1
	.zero		1


	//----- nvinfo : EIATTR_EXIT_INSTR_OFFSETS
	.align		4
        /*0058*/ 	.byte	0x04, 0x1c
        /*005a*/ 	.short	(.L_105 - .L_104)


	//   ....[0]....
.L_104:
        /*005c*/ 	.word	0x00000080


	//   ....[1]....
        /*0060*/ 	.word	0x00000a10


	//----- nvinfo : EIATTR_CRS_STACK_SIZE
	.align		4
.L_105:
        /*0064*/ 	.byte	0x04, 0x1e
        /*0066*/ 	.short	(.L_107 - .L_106)
.L_106:
        /*0068*/ 	.word	0x00000000


	//----- nvinfo : EIATTR_CBANK_PARAM_SIZE
	.align		4
.L_107:
        /*006c*/ 	.byte	0x03, 0x19
        /*006e*/ 	.short	0x0018


	//----- nvinfo : EIATTR_PARAM_CBANK
	.align		4
        /*0070*/ 	.byte	0x04, 0x0a
        /*0072*/ 	.short	(.L_109 - .L_108)
	.align		4
.L_108:
        /*0074*/ 	.word	index@(.nv.constant0._Z22computeBarnesHutForcesP4BodyP10OctreeNodeii)
        /*0078*/ 	.short	0x0380
        /*007a*/ 	.short	0x0018


	//----- nvinfo : EIATTR_SW_WAR
	.align		4
.L_109:
        /*007c*/ 	.byte	0x04, 0x36
        /*007e*/ 	.short	(.L_111 - .L_110)
.L_110:
        /*0080*/ 	.word	0x00000008
.L_111:


//--------------------- .nv.info._Z23computeMassDistributionP10OctreeNodeP4Bodyi --------------------------
	.section	.nv.info._Z23computeMassDistributionP10OctreeNodeP4Bodyi,"",@"SHT_CUDA_INFO"
	.sectionflags	@""
	.align	4


	//----- nvinfo : EIATTR_CUDA_API_VERSION
	.align		4
        /*0000*/ 	.byte	0x04, 0x37
        /*0002*/ 	.short	(.L_113 - .L_112)
.L_112:
        /*0004*/ 	.word	0x00000082


	//----- nvinfo : EIATTR_KPARAM_INFO
	.align		4
.L_113:
        /*0008*/ 	.byte	0x04, 0x17
        /*000a*/ 	.short	(.L_115 - .L_114)
.L_114:
        /*000c*/ 	.word	0x00000000
        /*0010*/ 	.short	0x0002
        /*0012*/ 	.short	0x0010
        /*0014*/ 	.byte	0x00, 0xf0, 0x11, 0x00


	//----- nvinfo : EIATTR_KPARAM_INFO
	.align		4
.L_115:
        /*0018*/ 	.byte	0x04, 0x17
        /*001a*/ 	.short	(.L_117 - .L_116)
.L_116:
        /*001c*/ 	.word	0x00000000
        /*0020*/ 	.short	0x0001
        /*0022*/ 	.short	0x0008
        /*0024*/ 	.byte	0x00, 0xf5, 0x21, 0x00


	//----- nvinfo : EIATTR_KPARAM_INFO
	.align		4
.L_117:
        /*0028*/ 	.byte	0x04, 0x17
        /*002a*/ 	.short	(.L_119 - .L_118)
.L_118:
        /*002c*/ 	.word	0x00000000
        /*0030*/ 	.short	0x0000
        /*0032*/ 	.short	0x0000
        /*0034*/ 	.byte	0x00, 0xf5, 0x21, 0x00


	//----- nvinfo : EIATTR_SPARSE_MMA_MASK
	.align		4
.L_119:
        /*0038*/ 	.byte	0x03, 0x50
        /*003a*/ 	.short	0x0000


	//----- nvinfo : EIATTR_MAXREG_COUNT
	.align		4
        /*003c*/ 	.byte	0x03, 0x1b
        /*003e*/ 	.short	0x00ff


	//----- nvinfo : EIATTR_MERCURY_ISA_VERSION
	.align		4
        /*0040*/ 	.byte	0x03, 0x5f
        /*0042*/ 	.short	0x0101


	//----- nvinfo : EIATTR_VRC_CTA_INIT_COUNT
	.align		4
        /*0044*/ 	.byte	0x02, 0x4a
	.zero		1
	.zero		1


	//----- nvinfo : EIATTR_EXIT_INSTR_OFFSETS
	.align		4
        /*0048*/ 	.byte	0x04, 0x1c
        /*004a*/ 	.short	(.L_121 - .L_120)


	//   ....[0]....
.L_120:
        /*004c*/ 	.word	0x00000070


	//   ....[1]....
        /*0050*/ 	.word	0x000000d0


	//   ....[2]....
        /*0054*/ 	.word	0x000008c0


	//   ....[3]....
        /*0058*/ 	.word	0x00000bc0


	//----- nvinfo : EIATTR_CRS_STACK_SIZE
	.align		4
.L_121:
        /*005c*/ 	.byte	0x04, 0x1e
        /*005e*/ 	.short	(.L_123 - .L_122)
.L_122:
        /*0060*/ 	.word	0x00000000


	//----- nvinfo : EIATTR_CBANK_PARAM_SIZE
	.align		4
.L_123:
        /*0064*/ 	.byte	0x03, 0x19
        /*0066*/ 	.short	0x0014


	//----- nvinfo : EIATTR_PARAM_CBANK
	.align		4
        /*0068*/ 	.byte	0x04, 0x0a
        /*006a*/ 	.short	(.L_125 - .L_124)
	.align		4
.L_124:
        /*006c*/ 	.word	index@(.nv.constant0._Z23computeMassDistributionP10OctreeNodeP4Bodyi)
        /*0070*/ 	.short	0x0380
        /*0072*/ 	.short	0x0014


	//----- nvinfo : EIATTR_SW_WAR
	.align		4
.L_125:
        /*0074*/ 	.byte	0x04, 0x36
        /*0076*/ 	.short	(.L_127 - .L_126)
.L_126:
        /*0078*/ 	.word	0x00000008
.L_127:


//--------------------- .nv.info._Z11buildOctreeP4BodyP10OctreeNodeii --------------------------
	.section	.nv.info._Z11buildOctreeP4BodyP10OctreeNodeii,"",@"SHT_CUDA_INFO"
	.sectionflags	@""
	.align	4


	//----- nvinfo : EIATTR_CUDA_API_VERSION
	.align		4
        /*0000*/ 	.byte	0x04, 0x37
        /*0002*/ 	.short	(.L_129 - .L_128)
.L_128:
        /*0004*/ 	.word	0x00000082


	//----- nvinfo : EIATTR_KPARAM_INFO
	.align		4
.L_129:
        /*0008*/ 	.byte	0x04, 0x17
        /*000a*/ 	.short	(.L_131 - .L_130)
.L_130:
        /*000c*/ 	.word	0x00000000
        /*0010*/ 	.short	0x0003
        /*0012*/ 	.short	0x0014
        /*0014*/ 	.byte	0x00, 0xf0, 0x11, 0x00


	//----- nvinfo : EIATTR_KPARAM_INFO
	.align		4
.L_131:
        /*0018*/ 	.byte	0x04, 0x17
        /*001a*/ 	.short	(.L_133 - .L_132)
.L_132:
        /*001c*/ 	.word	0x00000000
        /*0020*/ 	.short	0x0002
        /*0022*/ 	.short	0x0010
        /*0024*/ 	.byte	0x00, 0xf0, 0x11, 0x00


	//----- nvinfo : EIATTR_KPARAM_INFO
	.align		4
.L_133:
        /*0028*/ 	.byte	0x04, 0x17
        /*002a*/ 	.short	(.L_135 - .L_134)
.L_134:
        /*002c*/ 	.word	0x00000000
        /*0030*/ 	.short	0x0001
        /*0032*/ 	.short	0x0008
        /*0034*/ 	.byte	0x00, 0xf5, 0x21, 0x00


	//----- nvinfo : EIATTR_KPARAM_INFO
	.align		4
.L_135:
        /*0038*/ 	.byte	0x04, 0x17
        /*003a*/ 	.short	(.L_137 - .L_136)
.L_136:
        /*003c*/ 	.word	0x00000000
        /*0040*/ 	.short	0x0000
        /*0042*/ 	.short	0x0000
        /*0044*/ 	.byte	0x00, 0xf5, 0x21, 0x00


	//----- nvinfo : EIATTR_SPARSE_MMA_MASK
	.align		4
.L_137:
        /*0048*/ 	.byte	0x03, 0x50
        /*004a*/ 	.short	0x0000


	//----- nvinfo : EIATTR_MAXREG_COUNT
	.align		4
        /*004c*/ 	.byte	0x03, 0x1b
        /*004e*/ 	.short	0x00ff


	//----- nvinfo : EIATTR_MERCURY_ISA_VERSION
	.align		4
        /*0050*/ 	.byte	0x03, 0x5f
        /*0052*/ 	.short	0x0101


	//----- nvinfo : EIATTR_VRC_CTA_INIT_COUNT
	.align		4
        /*0054*/ 	.byte	0x02, 0x4a
	.zero		1
	.zero		1


	//----- nvinfo : EIATTR_EXIT_INSTR_OFFSETS
	.align		4
        /*0058*/ 	.byte	0x04, 0x1c
        /*005a*/ 	.short	(.L_139 - .L_138)


	//   ....[0]....
.L_138:
        /*005c*/ 	.word	0x00000040


	//   ....[1]....
        /*0060*/ 	.word	0x00000180


	//   ....[2]....
        /*0064*/ 	.word	0x00001620


	//----- nvinfo : EIATTR_CBANK_PARAM_SIZE
	.align		4
.L_139:
        /*0068*/ 	.byte	0x03, 0x19
        /*006a*/ 	.short	0x0018


	//----- nvinfo : EIATTR_PARAM_CBANK
	.align		4
        /*006c*/ 	.byte	0x04, 0x0a
        /*006e*/ 	.short	(.L_141 - .L_140)
	.align		4
.L_140:
        /*0070*/ 	.word	index@(.nv.constant0._Z11buildOctreeP4BodyP10OctreeNodeii)
        /*0074*/ 	.short	0x0380
        /*0076*/ 	.short	0x0018


	//----- nvinfo : EIATTR_SW_WAR
	.align		4
.L_141:
        /*0078*/ 	.byte	0x04, 0x36
        /*007a*/ 	.short	(.L_143 - .L_142)
.L_142:
        /*007c*/ 	.word	0x00000008
.L_143:


//--------------------- .nv.info._Z14initializeTreeP10OctreeNodei --------------------------
	.section	.nv.info._Z14initializeTreeP10OctreeNodei,"",@"SHT_CUDA_INFO"
	.sectionflags	@""
	.align	4


	//----- nvinfo : EIATTR_CUDA_API_VERSION
	.align		4
        /*0000*/ 	.byte	0x04, 0x37
        /*0002*/ 	.short	(.L_145 - .L_144)
.L_144:
        /*0004*/ 	.word	0x00000082


	//----- nvinfo : EIATTR_KPARAM_INFO
	.align		4
.L_145:
        /*0008*/ 	.byte	0x04, 0x17
        /*000a*/ 	.short	(.L_147 - .L_146)
.L_146:
        /*000c*/ 	.word	0x00000000
        /*0010*/ 	.short	0x0001
        /*0012*/ 	.short	0x0008
        /*0014*/ 	.byte	0x00, 0xf0, 0x11, 0x00


	//----- nvinfo : EIATTR_KPARAM_INFO
	.align		4
.L_147:
        /*0018*/ 	.byte	0x04, 0x17
        /*001a*/ 	.short	(.L_149 - .L_148)
.L_148:
        /*001c*/ 	.word	0x00000000
        /*0020*/ 	.short	0x0000
        /*0022*/ 	.short	0x0000
        /*0024*/ 	.byte	0x00, 0xf5, 0x21, 0x00


	//----- nvinfo : EIATTR_SPARSE_MMA_MASK
	.align		4
.L_149:
        /*0028*/ 	.byte	0x03, 0x50
        /*002a*/ 	.short	0x0000


	//----- nvinfo : EIATTR_MAXREG_COUNT
	.align		4
        /*002c*/ 	.byte	0x03, 0x1b
        /*002e*/ 	.short	0x00ff


	//----- nvinfo : EIATTR_MERCURY_ISA_VERSION
	.align		4
        /*0030*/ 	.byte	0x03, 0x5f
        /*0032*/ 	.short	0x0101


	//----- nvinfo : EIATTR_VRC_CTA_INIT_COUNT
	.align		4
        /*0034*/ 	.byte	0x02, 0x4a
	.zero		1
	.zero		1


	//----- nvinfo : EIATTR_EXIT_INSTR_OFFSETS
	.align		4
        /*0038*/ 	.byte	0x04, 0x1c
        /*003a*/ 	.short	(.L_151 - .L_150)


	//   ....[0]....
.L_150:
        /*003c*/ 	.word	0x00000070


	//   ....[1]....
        /*0040*/ 	.word	0x00000250


	//----- nvinfo : EIATTR_CBANK_PARAM_SIZE
	.align		4
.L_151:
        /*0044*/ 	.byte	0x03, 0x19
        /*0046*/ 	.short	0x000c


	//----- nvinfo : EIATTR_PARAM_CBANK
	.align		4
        /*0048*/ 	.byte	0x04, 0x0a
        /*004a*/ 	.short	(.L_153 - .L_152)
	.align		4
.L_152:
        /*004c*/ 	.word	index@(.nv.constant0._Z14initializeTreeP10OctreeNodei)
        /*0050*/ 	.short	0x0380
        /*0052*/ 	.short	0x000c


	//----- nvinfo : EIATTR_SW_WAR
	.align		4
.L_153:
        /*0054*/ 	.byte	0x04, 0x36
        /*0056*/ 	.short	(.L_155 - .L_154)
.L_154:
        /*0058*/ 	.word	0x00000008
.L_155:


//--------------------- .nv.info._Z19computeDirectForcesP4Bodyi --------------------------
	.section	.nv.info._Z19computeDirectForcesP4Bodyi,"",@"SHT_CUDA_INFO"
	.sectionflags	@""
	.align	4


	//----- nvinfo : EIATTR_CUDA_API_VERSION
	.align		4
        /*0000*/ 	.byte	0x04, 0x37
        /*0002*/ 	.short	(.L_157 - .L_156)
.L_156:
        /*0004*/ 	.word	0x00000082


	//----- nvinfo : EIATTR_KPARAM_INFO
	.align		4
.L_157:
        /*0008*/ 	.byte	0x04, 0x17
        /*000a*/ 	.short	(.L_159 - .L_158)
.L_158:
        /*000c*/ 	.word	0x00000000
        /*0010*/ 	.short	0x0001
        /*0012*/ 	.short	0x0008
        /*0014*/ 	.byte	0x00, 0xf0, 0x11, 0x00


	//----- nvinfo : EIATTR_KPARAM_INFO
	.align		4
.L_159:
        /*0018*/ 	.byte	0x04, 0x17
        /*001a*/ 	.short	(.L_161 - .L_160)
.L_160:
        /*001c*/ 	.word	0x00000000
        /*0020*/ 	.short	0x0000
        /*0022*/ 	.short	0x0000
        /*0024*/ 	.byte	0x00, 0xf5, 0x21, 0x00


	//----- nvinfo : EIATTR_SPARSE_MMA_MASK
	.align		4
.L_161:
        /*0028*/ 	.byte	0x03, 0x50
        /*002a*/ 	.short	0x0000


	//----- nvinfo : EIATTR_MAXREG_COUNT
	.align		4
        /*002c*/ 	.byte	0x03, 0x1b
        /*002e*/ 	.short	0x00ff


	//----- nvinfo : EIATTR_MERCURY_ISA_VERSION
	.align		4
        /*0030*/ 	.byte	0x03, 0x5f
        /*0032*/ 	.short	0x0101


	//----- nvinfo : EIATTR_VRC_CTA_INIT_COUNT
	.align		4
        /*0034*/ 	.byte	0x02, 0x4a
	.zero		1
	.zero		1


	//----- nvinfo : EIATTR_EXIT_INSTR_OFFSETS
	.align		4
        /*0038*/ 	.byte	0x04, 0x1c
        /*003a*/ 	.short	(.L_163 - .L_162)


	//   ....[0]....
.L_162:
        /*003c*/ 	.word	0x00000070


	//   ....[1]....
        /*0040*/ 	.word	0x000030c0


	//----- nvinfo : EIATTR_CRS_STACK_SIZE
	.align		4
.L_163:
        /*0044*/ 	.byte	0x04, 0x1e
        /*0046*/ 	.short	(.L_165 - .L_164)
.L_164:
        /*0048*/ 	.word	0x00000000


	//----- nvinfo : EIATTR_CBANK_PARAM_SIZE
	.align		4
.L_165:
        /*004c*/ 	.byte	0x03, 0x19
        /*004e*/ 	.short	0x000c


	//----- nvinfo : EIATTR_PARAM_CBANK
	.align		4
        /*0050*/ 	.byte	0x04, 0x0a
        /*0052*/ 	.short	(.L_167 - .L_166)
	.align		4
.L_166:
        /*0054*/ 	.word	index@(.nv.constant0._Z19computeDirectForcesP4Bodyi)
        /*0058*/ 	.short	0x0380
        /*005a*/ 	.short	0x000c


	//----- nvinfo : EIATTR_SW_WAR
	.align		4
.L_167:
        /*005c*/ 	.byte	0x04, 0x36
        /*005e*/ 	.short	(.L_169 - .L_168)
.L_168:
        /*0060*/ 	.word	0x00000008
.L_169:


//--------------------- .nv.info._Z18resetAccelerationsP4Bodyi --------------------------
	.section	.nv.info._Z18resetAccelerationsP4Bodyi,"",@"SHT_CUDA_INFO"
	.sectionflags	@""
	.align	4


	//----- nvinfo : EIATTR_CUDA_API_VERSION
	.align		4
        /*0000*/ 	.byte	0x04, 0x37
        /*0002*/ 	.short	(.L_171 - .L_170)
.L_170:
        /*0004*/ 	.word	0x00000082


	//----- nvinfo : EIATTR_KPARAM_INFO
	.align		4
.L_171:
        /*0008*/ 	.byte	0x04, 0x17
        /*000a*/ 	.short	(.L_173 - .L_172)
.L_172:
        /*000c*/ 	.word	0x00000000
        /*0010*/ 	.short	0x0001
        /*0012*/ 	.short	0x0008
        /*0014*/ 	.byte	0x00, 0xf0, 0x11, 0x00


	//----- nvinfo : EIATTR_KPARAM_INFO
	.align		4
.L_173:
        /*0018*/ 	.byte	0x04, 0x17
        /*001a*/ 	.short	(.L_175 - .L_174)
.L_174:
        /*001c*/ 	.word	0x00000000
        /*0020*/ 	.short	0x0000
        /*0022*/ 	.short	0x0000
        /*0024*/ 	.byte	0x00, 0xf5, 0x21, 0x00


	//----- nvinfo : EIATTR_SPARSE_MMA_MASK
	.align		4
.L_175:
        /*0028*/ 	.byte	0x03, 0x50
        /*002a*/ 	.short	0x0000


	//----- nvinfo : EIATTR_MAXREG_COUNT
	.align		4
        /*002c*/ 	.byte	0x03, 0x1b
        /*002e*/ 	.short	0x00ff


	//----- nvinfo : EIATTR_MERCURY_ISA_VERSION
	.align		4
        /*0030*/ 	.byte	0x03, 0x5f
        /*0032*/ 	.short	0x0101


	//----- nvinfo : EIATTR_VRC_CTA_INIT_COUNT
	.align		4
        /*0034*/ 	.byte	0x02, 0x4a
	.zero		1
	.zero		1


	//----- nvinfo : EIATTR_EXIT_INSTR_OFFSETS
	.align		4
        /*0038*/ 	.byte	0x04, 0x1c
        /*003a*/ 	.short	(.L_177 - .L_176)


	//   ....[0]....
.L_176:
        /*003c*/ 	.word	0x00000070


	//   ....[1]....
        /*0040*/ 	.word	0x000000e0


	//----- nvinfo : EIATTR_CBANK_PARAM_SIZE
	.align		4
.L_177:
        /*0044*/ 	.byte	0x03, 0x19
        /*0046*/ 	.short	0x000c


	//----- nvinfo : EIATTR_PARAM_CBANK
	.align		4
        /*0048*/ 	.byte	0x04, 0x0a
        /*004a*/ 	.short	(.L_179 - .L_178)
	.align		4
.L_178:
        /*004c*/ 	.word	index@(.nv.constant0._Z18resetAccelerationsP4Bodyi)
        /*0050*/ 	.short	0x0380
        /*0052*/ 	.short	0x000c


	//----- nvinfo : EIATTR_SW_WAR
	.align		4
.L_179:
        /*0054*/ 	.byte	0x04, 0x36
        /*0056*/ 	.short	(.L_181 - .L_180)
.L_180:
        /*0058*/ 	.word	0x00000008
.L_181:


//--------------------- .nv.callgraph             --------------------------
	.section	.nv.callgraph,"",@"SHT_CUDA_CALLGRAPH"
	.align	4
	.sectionentsize	8
	.align		4
        /*0000*/ 	.word	0x00000000
	.align		4
        /*0004*/ 	.word	0xffffffff
	.align		4
        /*0008*/ 	.word	0x00000000
	.align		4
        /*000c*/ 	.word	0xfffffffe
	.align		4
        /*0010*/ 	.word	0x00000000
	.align		4
        /*0014*/ 	.word	0xfffffffd
	.align		4
        /*0018*/ 	.word	0x00000000
	.align		4
        /*001c*/ 	.word	0xfffffffc


//--------------------- .text._Z20completeVerletUpdateP4Bodyif --------------------------
	.section	.text._Z20completeVerletUpdateP4Bodyif,"ax",@progbits
	.align	128
        .global         _Z20completeVerletUpdateP4Bodyif
        .type           _Z20completeVerletUpdateP4Bodyif,@function
        .size           _Z20completeVerletUpdateP4Bodyif,(.L_x_224 - _Z20completeVerletUpdateP4Bodyif)
        .other          _Z20completeVerletUpdateP4Bodyif,@"STO_CUDA_ENTRY STV_DEFAULT"
_Z20completeVerletUpdateP4Bodyif:
.text._Z20completeVerletUpdateP4Bodyif:
[----:B------:R-:W-:Y:S01]  /*0000*/  LDC R1, c[0x0][0x37c] ;  /* 0x0000df00ff017b82 */ /* 0x000fe20000000800 */
[----:B------:R-:W0:Y:S07]  /*0010*/  S2R R0, SR_TID.X ;  /* 0x0000000000007919 */ /* 0x000e2e0000002100 */
[----:B------:R-:W0:Y:S01]  /*0020*/  S2UR UR4, SR_CTAID.X ;  /* 0x00000000000479c3 */ /* 0x000e220000002500 */
[----:B------:R-:W1:Y:S07]  /*0030*/  LDCU UR5, c[0x0][0x388] ;  /* 0x00007100ff0577ac */ /* 0x000e6e0008000800 */
[----:B------:R-:W0:Y:S02]  /*0040*/  LDC R5, c[0x0][0x360] ;  /* 0x0000d800ff057b82 */ /* 0x000e240000000800 */
[----:B0-----:R-:W-:-:S05]  /*0050*/  IMAD R5, R5, UR4, R0 ;  /* 0x0000000405057c24 */ /* 0x001fca000f8e0200 */
[----:B-1----:R-:W-:-:S13]  /*0060*/  ISETP.GE.AND P0, PT, R5, UR5, PT ;  /* 0x0000000505007c0c */ /* 0x002fda000bf06270 */
[----:B------:R-:W-:Y:S05]  /*0070*/  @P0 EXIT ;  /* 0x000000000000094d */ /* 0x000fea0003800000 */
[----:B------:R-:W0:Y:S01]  /*0080*/  LDC.64 R2, c[0x0][0x380] ;  /* 0x0000e000ff027b82 */ /* 0x000e220000000a00 */
[----:B------:R-:W1:Y:S01]  /*0090*/  LDCU.64 UR4, c[0x0][0x358] ;  /* 0x00006b00ff0477ac */ /* 0x000e620008000a00 */
[----:B------:R-:W2:Y:S01]  /*00a0*/  LDCU UR6, c[0x0][0x38c] ;  /* 0x00007180ff0677ac */ /* 0x000ea20008000800 */
[----:B0-----:R-:W-:-:S05]  /*00b0*/  IMAD.WIDE R2, R5, 0x2c, R2 ;  /* 0x0000002c05027825 */ /* 0x001fca00078e0202 */
[----:B-1----:R-:W2:Y:S04]  /*00c0*/  LDG.E R0, desc[UR4][R2.64+0x18] ;  /* 0x0000180402007981 */ /* 0x002ea8000c1e1900 */
[----:B------:R-:W3:Y:S04]  /*00d0*/  LDG.E R4, desc[UR4][R2.64+0x1c] ;  /* 0x00001c0402047981 */ /* 0x000ee8000c1e1900 */
[----:B------:R-:W4:Y:S04]  /*00e0*/  LDG.E R6, desc[UR4][R2.64+0x20] ;  /* 0x0000200402067981 */ /* 0x000f28000c1e1900 */
[----:B------:R-:W5:Y:S04]  /*00f0*/  LDG.E R5, desc[UR4][R2.64+0xc] ;  /* 0x00000c0402057981 */ /* 0x000f68000c1e1900 */
[----:B------:R-:W5:Y:S04]  /*0100*/  LDG.E R7, desc[UR4][R2.64+0x10] ;  /* 0x0000100402077981 */ /* 0x000f68000c1e1900 */
[----:B------:R-:W5:Y:S01]  /*0110*/  LDG.E R9, desc[UR4][R2.64+0x14] ;  /* 0x0000140402097981 */ /* 0x000f62000c1e1900 */
[----:B--2---:R-:W-:Y:S01]  /*0120*/  FMUL R0, R0, UR6 ;  /* 0x0000000600007c20 */ /* 0x004fe20008400000 */
[----:B---3--:R-:W-:Y:S01]  /*0130*/  FMUL R4, R4, UR6 ;  /* 0x0000000604047c20 */ /* 0x008fe20008400000 */
[----:B----4-:R-:W-:-:S02]  /*0140*/  FMUL R6, R6, UR6 ;  /* 0x0000000606067c20 */ /* 0x010fc40008400000 */
[----:B-----5:R-:W-:Y:S01]  /*0150*/  FFMA R5, R0, 0.5, R5 ;  /* 0x3f00000000057823 */ /* 0x020fe20000000005 */
[----:B------:R-:W-:-:S04]  /*0160*/  FFMA R7, R4, 0.5, R7 ;  /* 0x3f00000004077823 */ /* 0x000fc80000000007 */
[----:B------:R-:W-:Y:S01]  /*0170*/  STG.E desc[UR4][R2.64+0xc], R5 ;  /* 0x00000c0502007986 */ /* 0x000fe2000c101904 */
[----:B------:R-:W-:-:S03]  /*0180*/  FFMA R9, R6, 0.5, R9 ;  /* 0x3f00000006097823 */ /* 0x000fc60000000009 */
[----:B------:R-:W-:Y:S04]  /*0190*/  STG.E desc[UR4][R2.64+0x10], R7 ;  /* 0x0000100702007986 */ /* 0x000fe8000c101904 */
[----:B------:R-:W-:Y:S01]  /*01a0*/  STG.E desc[UR4][R2.64+0x14], R9 ;  /* 0x0000140902007986 */ /* 0x000fe2000c101904 */
[----:B------:R-:W-:Y:S05]  /*01b0*/  EXIT ;  /* 0x000000000000794d */ /* 0x000fea0003800000 */
.L_x_0:
[----:B------:R-:W-:-:S00]  /*01c0*/  BRA `(.L_x_0) ;  /* 0xfffffffc00fc7947 */ /* 0x000fc0000383ffff */
[----:B------:R-:W-:-:S00]  /*01d0*/  NOP ;  /* 0x0000000000007918 */ /* 0x000fc00000000000 */
        /* <DEDUP_REMOVED lines=10> */
.L_x_224:


//--------------------- .text._Z18updateBodiesVerletP4Bodyif --------------------------
	.section	.text._Z18updateBodiesVerletP4Bodyif,"ax",@progbits
	.align	128
        .global         _Z18updateBodiesVerletP4Bodyif
        .type           _Z18updateBodiesVerletP4Bodyif,@function
        .size           _Z18updateBodiesVerletP4Bodyif,(.L_x_217 - _Z18updateBodiesVerletP4Bodyif)
        .other          _Z18updateBodiesVerletP4Bodyif,@"STO_CUDA_ENTRY STV_DEFAULT"
_Z18updateBodiesVerletP4Bodyif:
.text._Z18updateBodiesVerletP4Bodyif:
        /* <DEDUP_REMOVED lines=18> */
[----:B------:R-:W-:Y:S01]  /*0120*/  BSSY.RECONVERGENT B0, `(.L_x_1) ;  /* 0x0000032000007945 */ /* 0x000fe20003800200 */
[----:B--2---:R-:W-:Y:S01]  /*0130*/  FMUL R4, R4, UR4 ;  /* 0x0000000404047c20 */ /* 0x004fe20008400000 */
[----:B---3--:R-:W-:-:S03]  /*0140*/  FMUL R0, R0, UR4 ;  /* 0x0000000400007c20 */ /* 0x008fc60008400000 */
[----:B----4-:R-:W-:Y:S01]  /*0150*/  FFMA R7, R4, 0.5, R7 ;  /* 0x3f00000004077823 */ /* 0x010fe20000000007 */
[----:B-----5:R-:W-:Y:S01]  /*0160*/  FMUL R6, R6, UR4 ;  /* 0x0000000406067c20 */ /* 0x020fe20008400000 */
[----:B------:R-:W-:Y:S02]  /*0170*/  FFMA R5, R0, 0.5, R5 ;  /* 0x3f00000000057823 */ /* 0x000fe40000000005 */
[----:B------:R-:W-:Y:S01]  /*0180*/  FMUL R0, R7, R7 ;  /* 0x0000000707007220 */ /* 0x000fe20000400000 */
[----:B------:R-:W-:-:S03]  /*0190*/  FFMA R9, R6, 0.5, R9 ;  /* 0x3f00000006097823 */ /* 0x000fc60000000009 */
[----:B------:R-:W-:Y:S01]  /*01a0*/  FFMA R0, R5, R5, R0 ;  /* 0x0000000505007223 */ /* 0x000fe20000000000 */
[----:B------:R0:W-:Y:S03]  /*01b0*/  STG.E desc[UR6][R2.64+0xc], R5 ;  /* 0x00000c0502007986 */ /* 0x0001e6000c101906 */
[----:B------:R-:W-:Y:S01]  /*01c0*/  FFMA R0, R9, R9, R0 ;  /* 0x0000000909007223 */ /* 0x000fe20000000000 */
[----:B------:R0:W-:Y:S04]  /*01d0*/  STG.E desc[UR6][R2.64+0x10], R7 ;  /* 0x0000100702007986 */ /* 0x0001e8000c101906 */
[----:B------:R0:W-:Y:S01]  /*01e0*/  STG.E desc[UR6][R2.64+0x14], R9 ;  /* 0x0000140902007986 */ /* 0x0001e2000c101906 */
[----:B------:R-:W-:-:S13]  /*01f0*/  FSETP.GT.AND P0, PT, R0, 400, PT ;  /* 0x43c800000000780b */ /* 0x000fda0003f04000 */
[----:B0-----:R-:W-:Y:S05]  /*0200*/  @!P0 BRA `(.L_x_2) ;  /* 0x00000000008c8947 */ /* 0x001fea0003800000 */
[----:B------:R-:W-:Y:S01]  /*0210*/  VIADD R4, R0, 0xf3000000 ;  /* 0xf300000000047836 */ /* 0x000fe20000000000 */
[----:B------:R0:W1:Y:S01]  /*0220*/  MUFU.RSQ R11, R0 ;  /* 0x00000000000b7308 */ /* 0x0000620000001400 */
[----:B------:R-:W-:Y:S03]  /*0230*/  BSSY.RECONVERGENT B1, `(.L_x_3) ;  /* 0x000000a000017945 */ /* 0x000fe60003800200 */
[----:B------:R-:W-:-:S13]  /*0240*/  ISETP.GT.U32.AND P0, PT, R4, 0x727fffff, PT ;  /* 0x727fffff0400780c */ /* 0x000fda0003f04070 */
[----:B01----:R-:W-:Y:S05]  /*0250*/  @!P0 BRA `(.L_x_4) ;  /* 0x00000000000c8947 */ /* 0x003fea0003800000 */
[----:B------:R-:W-:-:S07]  /*0260*/  MOV R10, 0x280 ;  /* 0x00000280000a7802 */ /* 0x000fce0000000f00 */
[----:B------:R-:W-:Y:S05]  /*0270*/  CALL.REL.NOINC `($__internal_0_$__cuda_sm20_sqrt_rn_f32_slowpath) ;  /* 0x0000000000a07944 */ /* 0x000fea0003c00000 */
[----:B------:R-:W-:Y:S05]  /*0280*/  BRA `(.L_x_5) ;  /* 0x0000000000107947 */ /* 0x000fea0003800000 */
.L_x_4:
[----:B------:R-:W-:Y:S01]  /*0290*/  FMUL.FTZ R13, R0, R11 ;  /* 0x0000000b000d7220 */ /* 0x000fe20000410000 */
[----:B------:R-:W-:-:S03]  /*02a0*/  FMUL.FTZ R4, R11, 0.5 ;  /* 0x3f0000000b047820 */ /* 0x000fc60000410000 */
[----:B------:R-:W-:-:S04]  /*02b0*/  FFMA R0, -R13, R13, R0 ;  /* 0x0000000d0d007223 */ /* 0x000fc80000000100 */
[----:B------:R-:W-:-:S07]  /*02c0*/  FFMA R4, R0, R4, R13 ;  /* 0x0000000400047223 */ /* 0x000fce000000000d */
.L_x_5:
[----:B------:R-:W-:Y:S05]  /*02d0*/  BSYNC.RECONVERGENT B1 ;  /* 0x0000000000017941 */ /* 0x000fea0003800200 */
.L_x_3:
[----:B------:R-:W0:Y:S01]  /*02e0*/  MUFU.RCP R11, R4 ;  /* 0x00000004000b7308 */ /* 0x000e220000001000 */
[----:B------:R-:W-:Y:S01]  /*02f0*/  UMOV UR4, 0x41a00000 ;  /* 0x41a0000000047882 */ /* 0x000fe20000000000 */
[----:B------:R-:W-:Y:S01]  /*0300*/  BSSY.RECONVERGENT B2, `(.L_x_6) ;  /* 0x000000d000027945 */ /* 0x000fe20003800200 */
[----:B------:R-:W-:-:S05]  /*0310*/  IMAD.U32 R13, RZ, RZ, UR4 ;  /* 0x00000004ff0d7e24 */ /* 0x000fca000f8e00ff */
[----:B------:R-:W1:Y:S01]  /*0320*/  FCHK P0, R13, R4 ;  /* 0x000000040d007302 */ /* 0x000e620000000000 */
[----:B0-----:R-:W-:-:S04]  /*0330*/  FFMA R0, R11, -R4, 1 ;  /* 0x3f8000000b007423 */ /* 0x001fc80000000804 */
[----:B------:R-:W-:-:S04]  /*0340*/  FFMA R0, R11, R0, R11 ;  /* 0x000000000b007223 */ /* 0x000fc8000000000b */
[----:B------:R-:W-:-:S04]  /*0350*/  FFMA R11, R0, 20, RZ ;  /* 0x41a00000000b7823 */ /* 0x000fc800000000ff */
[----:B------:R-:W-:-:S04]  /*0360*/  FFMA R6, R11, -R4, 20 ;  /* 0x41a000000b067423 */ /* 0x000fc80000000804 */
[----:B------:R-:W-:Y:S01]  /*0370*/  FFMA R0, R0, R6, R11 ;  /* 0x0000000600007223 */ /* 0x000fe2000000000b */
[----:B-1----:R-:W-:Y:S06]  /*0380*/  @!P0 BRA `(.L_x_7) ;  /* 0x0000000000108947 */ /* 0x002fec0003800000 */
[----:B------:R-:W-:Y:S02]  /*0390*/  MOV R0, R4 ;  /* 0x0000000400007202 */ /* 0x000fe40000000f00 */
[----:B------:R-:W-:-:S07]  /*03a0*/  MOV R4, 0x3c0 ;  /* 0x000003c000047802 */ /* 0x000fce0000000f00 */
[----:B------:R-:W-:Y:S05]  /*03b0*/  CALL.REL.NOINC `($__internal_1_$__cuda_sm3x_div_rn_noftz_f32_slowpath) ;  /* 0x0000000000a47944 */ /* 0x000fea0003c00000 */
[----:B------:R-:W-:-:S07]  /*03c0*/  IMAD.MOV.U32 R0, RZ, RZ, R6 ;  /* 0x000000ffff007224 */ /* 0x000fce00078e0006 */
.L_x_7:
[----:B------:R-:W-:Y:S05]  /*03d0*/  BSYNC.RECONVERGENT B2 ;  /* 0x0000000000027941 */ /* 0x000fea0003800200 */
.L_x_6:
[-C--:B------:R-:W-:Y:S01]  /*03e0*/  FMUL R5, R5, R0.reuse ;  /* 0x0000000005057220 */ /* 0x080fe20000400000 */
[-C--:B------:R-:W-:Y:S01]  /*03f0*/  FMUL R7, R7, R0.reuse ;  /* 0x0000000007077220 */ /* 0x080fe20000400000 */
[----:B------:R-:W-:-:S03]  /*0400*/  FMUL R9, R9, R0 ;  /* 0x0000000009097220 */ /* 0x000fc60000400000 */
[----:B------:R0:W-:Y:S04]  /*0410*/  STG.E desc[UR6][R2.64+0xc], R5 ;  /* 0x00000c0502007986 */ /* 0x0001e8000c101906 */
[----:B------:R0:W-:Y:S04]  /*0420*/  STG.E desc[UR6][R2.64+0x10], R7 ;  /* 0x0000100702007986 */ /* 0x0001e8000c101906 */
[----:B------:R0:W-:Y:S02]  /*0430*/  STG.E desc[UR6][R2.64+0x14], R9 ;  /* 0x0000140902007986 */ /* 0x0001e4000c101906 */
.L_x_2:
[----:B------:R-:W-:Y:S05]  /*0440*/  BSYNC.RECONVERGENT B0 ;  /* 0x0000000000007941 */ /* 0x000fea0003800200 */
.L_x_1:
[----:B------:R-:W0:Y:S01]  /*0450*/  LDG.E R0, desc[UR6][R2.64] ;  /* 0x0000000602007981 */ /* 0x000e22000c1e1900 */
[----:B------:R-:W0:Y:S03]  /*0460*/  LDCU UR4, c[0x0][0x38c] ;  /* 0x00007180ff0477ac */ /* 0x000e260008000800 */
[----:B------:R-:W2:Y:S04]  /*0470*/  LDG.E R4, desc[UR6][R2.64+0x4] ;  /* 0x0000040602047981 */ /* 0x000ea8000c1e1900 */
[----:B------:R-:W3:Y:S01]  /*0480*/  LDG.E R6, desc[UR6][R2.64+0x8] ;  /* 0x0000080602067981 */ /* 0x000ee2000c1e1900 */
[----:B0-----:R-:W-:Y:S01]  /*0490*/  FFMA R5, R5, UR4, R0 ;  /* 0x0000000405057c23 */ /* 0x001fe20008000000 */
[----:B--2---:R-:W-:-:S04]  /*04a0*/  FFMA R7, R7, UR4, R4 ;  /* 0x0000000407077c23 */ /* 0x004fc80008000004 */
[----:B------:R-:W-:Y:S01]  /*04b0*/  STG.E desc[UR6][R2.64], R5 ;  /* 0x0000000502007986 */ /* 0x000fe2000c101906 */
[----:B---3--:R-:W-:-:S03]  /*04c0*/  FFMA R9, R9, UR4, R6 ;  /* 0x0000000409097c23 */ /* 0x008fc60008000006 */
[----:B------:R-:W-:Y:S04]  /*04d0*/  STG.E desc[UR6][R2.64+0x4], R7 ;  /* 0x0000040702007986 */ /* 0x000fe8000c101906 */
[----:B------:R-:W-:Y:S01]  /*04e0*/  STG.E desc[UR6][R2.64+0x8], R9 ;  /* 0x0000080902007986 */ /* 0x000fe2000c101906 */
[----:B------:R-:W-:Y:S05]  /*04f0*/  EXIT ;  /* 0x000000000000794d */ /* 0x000fea0003800000 */
        .weak           $__internal_0_$__cuda_sm20_sqrt_rn_f32_slowpath
        .type           $__internal_0_$__cuda_sm20_sqrt_rn_f32_slowpath,@function
        .size           $__internal_0_$__cuda_sm20_sqrt_rn_f32_slowpath,($__internal_1_$__cuda_sm3x_div_rn_noftz_f32_slowpath - $__internal_0_$__cuda_sm20_sqrt_rn_f32_slowpath)
$__internal_0_$__cuda_sm20_sqrt_rn_f32_slowpath:
[----:B------:R-:W-:-:S13]  /*0500*/  LOP3.LUT P0, RZ, R0, 0x7fffffff, RZ, 0xc0, !PT ;  /* 0x7fffffff00ff7812 */ /* 0x000fda000780c0ff */
[----:B------:R-:W-:Y:S01]  /*0510*/  @!P0 MOV R4, R0 ;  /* 0x0000000000048202 */ /* 0x000fe20000000f00 */
[----:B------:R-:W-:Y:S06]  /*0520*/  @!P0 BRA `(.L_x_8) ;  /* 0x0000000000408947 */ /* 0x000fec0003800000 */
[----:B------:R-:W-:-:S13]  /*0530*/  FSETP.GEU.FTZ.AND P0, PT, R0, RZ, PT ;  /* 0x000000ff0000720b */ /* 0x000fda0003f1e000 */
[----:B------:R-:W-:Y:S01]  /*0540*/  @!P0 IMAD.MOV.U32 R4, RZ, RZ, 0x7fffffff ;  /* 0x7fffffffff048424 */ /* 0x000fe200078e00ff */
[----:B------:R-:W-:Y:S06]  /*0550*/  @!P0 BRA `(.L_x_8) ;  /* 0x0000000000348947 */ /* 0x000fec0003800000 */
[----:B------:R-:W-:-:S13]  /*0560*/  FSETP.GTU.FTZ.AND P0, PT, |R0|, +INF , PT ;  /* 0x7f8000000000780b */ /* 0x000fda0003f1c200 */
[----:B------:R-:W-:Y:S01]  /*0570*/  @P0 FADD.FTZ R4, R0, 1 ;  /* 0x3f80000000040421 */ /* 0x000fe20000010000 */
[----:B------:R-:W-:Y:S06]  /*0580*/  @P0 BRA `(.L_x_8) ;  /* 0x0000000000280947 */ /* 0x000fec0003800000 */
[----:B------:R-:W-:-:S13]  /*0590*/  FSETP.NEU.FTZ.AND P0, PT, |R0|, +INF , PT ;  /* 0x7f8000000000780b */ /* 0x000fda0003f1d200 */
[----:B------:R-:W-:-:S04]  /*05a0*/  @P0 FFMA R6, R0, 1.84467440737095516160e+19, RZ ;  /* 0x5f80000000060823 */ /* 0x000fc800000000ff */
[----:B------:R-:W0:Y:S02]  /*05b0*/  @P0 MUFU.RSQ R11, R6 ;  /* 0x00000006000b0308 */ /* 0x000e240000001400 */
[----:B0-----:R-:W-:Y:S01]  /*05c0*/  @P0 FMUL.FTZ R13, R6, R11 ;  /* 0x0000000b060d0220 */ /* 0x001fe20000410000 */
[----:B------:R-:W-:-:S03]  /*05d0*/  @P0 FMUL.FTZ R11, R11, 0.5 ;  /* 0x3f0000000b0b0820 */ /* 0x000fc60000410000 */
[----:B------:R-:W-:-:S04]  /*05e0*/  @P0 FADD.FTZ R4, -R13, -RZ ;  /* 0x800000ff0d040221 */ /* 0x000fc80000010100 */
[----:B------:R-:W-:Y:S01]  /*05f0*/  @P0 FFMA R8, R13, R4, R6 ;  /* 0x000000040d080223 */ /* 0x000fe20000000006 */
[----:B------:R-:W-:-:S03]  /*0600*/  @!P0 MOV R4, R0 ;  /* 0x0000000000048202 */ /* 0x000fc60000000f00 */
[----:B------:R-:W-:-:S04]  /*0610*/  @P0 FFMA R8, R8, R11, R13 ;  /* 0x0000000b08080223 */ /* 0x000fc8000000000d */
[----:B------:R-:W-:-:S07]  /*0620*/  @P0 FMUL.FTZ R4, R8, 2.3283064365386962891e-10 ;  /* 0x2f80000008040820 */ /* 0x000fce0000410000 */
.L_x_8:
[----:B------:R-:W-:-:S04]  /*0630*/  IMAD.MOV.U32 R11, RZ, RZ, 0x0 ;  /* 0x00000000ff0b7424 */ /* 0x000fc800078e00ff */
[----:B------:R-:W-:Y:S05]  /*0640*/  RET.REL.NODEC R10 `(_Z18updateBodiesVerletP4Bodyif) ;  /* 0xfffffff80a6c7950 */ /* 0x000fea0003c3ffff */
        .weak           $__internal_1_$__cuda_sm3x_div_rn_noftz_f32_slowpath
        .type           $__internal_1_$__cuda_sm3x_div_rn_noftz_f32_slowpath,@function
        .size           $__internal_1_$__cuda_sm3x_div_rn_noftz_f32_slowpath,(.L_x_217 - $__internal_1_$__cuda_sm3x_div_rn_noftz_f32_slowpath)
$__internal_1_$__cuda_sm3x_div_rn_noftz_f32_slowpath:
[----:B------:R-:W-:Y:S01]  /*0650*/  SHF.R.U32.HI R6, RZ, 0x17, R0 ;  /* 0x00000017ff067819 */ /* 0x000fe20000011600 */
[----:B------:R-:W-:Y:S04]  /*0660*/  BSSY.RECONVERGENT B1, `(.L_x_9) ;  /* 0x000005b000017945 */ /* 0x000fe80003800200 */
[----:B------:R-:W-:Y:S01]  /*0670*/  BSSY.RELIABLE B3, `(.L_x_10) ;  /* 0x0000019000037945 */ /* 0x000fe20003800100 */
[----:B------:R-:W-:-:S04]  /*0680*/  LOP3.LUT R17, R6, 0xff, RZ, 0xc0, !PT ;  /* 0x000000ff06117812 */ /* 0x000fc800078ec0ff */
[----:B------:R-:W-:-:S04]  /*0690*/  IADD3 R10, PT, PT, R17, -0x1, RZ ;  /* 0xffffffff110a7810 */ /* 0x000fc80007ffe0ff */
[----:B------:R-:W-:-:S13]  /*06a0*/  ISETP.GT.U32.AND P0, PT, R10, 0xfd, PT ;  /* 0x000000fd0a00780c */ /* 0x000fda0003f04070 */
[----:B------:R-:W-:Y:S01]  /*06b0*/  @!P0 IMAD.MOV.U32 R8, RZ, RZ, RZ ;  /* 0x000000ffff088224 */ /* 0x000fe200078e00ff */
[----:B------:R-:W-:Y:S06]  /*06c0*/  @!P0 BRA `(.L_x_11) ;  /* 0x00000000004c8947 */ /* 0x000fec0003800000 */
[----:B------:R-:W-:-:S13]  /*06d0*/  FSETP.GTU.FTZ.AND P0, PT, |R0|, +INF , PT ;  /* 0x7f8000000000780b */ /* 0x000fda0003f1c200 */
[----:B------:R-:W-:Y:S05]  /*06e0*/  @P0 BREAK.RELIABLE B3 ;  /* 0x0000000000030942 */ /* 0x000fea0003800100 */
[----:B------:R-:W-:Y:S05]  /*06f0*/  @P0 BRA `(.L_x_12) ;  /* 0x0000000400400947 */ /* 0x000fea0003800000 */
[----:B------:R-:W-:-:S05]  /*0700*/  HFMA2 R6, -RZ, RZ, 2.8125, 0 ;  /* 0x41a00000ff067431 */ /* 0x000fca00000001ff */
[----:B------:R-:W-:-:S13]  /*0710*/  LOP3.LUT P0, RZ, R0, 0x7fffffff, R6, 0xc8, !PT ;  /* 0x7fffffff00ff7812 */ /* 0x000fda000780c806 */
[----:B------:R-:W-:Y:S05]  /*0720*/  @!P0 BREAK.RELIABLE B3 ;  /* 0x0000000000038942 */ /* 0x000fea0003800100 */
[----:B------:R-:W-:Y:S05]  /*0730*/  @!P0 BRA `(.L_x_13) ;  /* 0x0000000400288947 */ /* 0x000fea0003800000 */
[----:B------:R-:W-:Y:S02]  /*0740*/  FSETP.NEU.FTZ.AND P0, PT, |R0|, +INF , PT ;  /* 0x7f8000000000780b */ /* 0x000fe40003f1d200 */
[----:B------:R-:W-:-:S04]  /*0750*/  LOP3.LUT P1, RZ, R6, 0x7fffffff, RZ, 0xc0, !PT ;  /* 0x7fffffff06ff7812 */ /* 0x000fc8000782c0ff */
[----:B------:R-:W-:-:S13]  /*0760*/  PLOP3.LUT P0, PT, P0, P1, PT, 0x2f, 0xf2 ;  /* 0x0000000000f2781c */ /* 0x000fda0000702577 */
[----:B------:R-:W-:Y:S05]  /*0770*/  @P0 BREAK.RELIABLE B3 ;  /* 0x0000000000030942 */ /* 0x000fea0003800100 */
[----:B------:R-:W-:Y:S05]  /*0780*/  @P0 BRA `(.L_x_14) ;  /* 0x00000004000c0947 */ /* 0x000fea0003800000 */
[----:B------:R-:W-:-:S13]  /*0790*/  LOP3.LUT P0, RZ, R0, 0x7fffffff, RZ, 0xc0, !PT ;  /* 0x7fffffff00ff7812 */ /* 0x000fda000780c0ff */
[----:B------:R-:W-:Y:S05]  /*07a0*/  @!P0 BREAK.RELIABLE B3 ;  /* 0x0000000000038942 */ /* 0x000fea0003800100 */
[----:B------:R-:W-:Y:S05]  /*07b0*/  @!P0 BRA `(.L_x_15) ;  /* 0x0000000000f48947 */ /* 0x000fea0003800000 */
[----:B------:R-:W-:Y:S01]  /*07c0*/  ISETP.GE.AND P0, PT, R10, RZ, PT ;  /* 0x000000ff0a00720c */ /* 0x000fe20003f06270 */
[----:B------:R-:W-:-:S12]  /*07d0*/  IMAD.MOV.U32 R8, RZ, RZ, RZ ;  /* 0x000000ffff087224 */ /* 0x000fd800078e00ff */
[----:B------:R-:W-:Y:S01]  /*07e0*/  @!P0 FFMA R0, R0, 1.84467440737095516160e+19, RZ ;  /* 0x5f80000000008823 */ /* 0x000fe200000000ff */
[----:B------:R-:W-:-:S07]  /*07f0*/  @!P0 IADD3 R8, PT, PT, R8, 0x40, RZ ;  /* 0x0000004008088810 */ /* 0x000fce0007ffe0ff */
.L_x_11:
[----:B------:R-:W-:Y:S05]  /*0800*/  BSYNC.RELIABLE B3 ;  /* 0x0000000000037941 */ /* 0x000fea0003800100 */
.L_x_10:
[----:B------:R-:W-:Y:S01]  /*0810*/  LEA R11, R17, 0xc0800000, 0x17 ;  /* 0xc0800000110b7811 */ /* 0x000fe200078eb8ff */
[----:B------:R-:W-:Y:S01]  /*0820*/  UMOV UR4, 0x41a00000 ;  /* 0x41a0000000047882 */ /* 0x000fe20000000000 */
[----:B------:R-:W-:Y:S01]  /*0830*/  IADD3 R17, PT, PT, R8, 0x83, -R17 ;  /* 0x0000008308117810 */ /* 0x000fe20007ffe811 */
[----:B------:R-:W-:Y:S01]  /*0840*/  UIADD3 UR4, UPT, UPT, UR4, -0x2000000, URZ ;  /* 0xfe00000004047890 */ /* 0x000fe2000fffe0ff */
[----:B------:R-:W-:Y:S01]  /*0850*/  BSSY.RECONVERGENT B3, `(.L_x_16) ;  /* 0x0000032000037945 */ /* 0x000fe20003800200 */
[----:B------:R-:W-:-:S04]  /*0860*/  IMAD.IADD R11, R0, 0x1, -R11 ;  /* 0x00000001000b7824 */ /* 0x000fc800078e0a0b */
[----:B------:R-:W0:Y:S01]  /*0870*/  MUFU.RCP R0, R11 ;  /* 0x0000000b00007308 */ /* 0x000e220000001000 */
[----:B------:R-:W-:-:S04]  /*0880*/  FADD.FTZ R13, -R11, -RZ ;  /* 0x800000ff0b0d7221 */ /* 0x000fc80000010100 */
[----:B0-----:R-:W-:-:S04]  /*0890*/  FFMA R15, R0, R13, 1 ;  /* 0x3f800000000f7423 */ /* 0x001fc8000000000d */
[----:B------:R-:W-:-:S04]  /*08a0*/  FFMA R0, R0, R15, R0 ;  /* 0x0000000f00007223 */ /* 0x000fc80000000000 */
[----:B------:R-:W-:-:S04]  /*08b0*/  FFMA R6, R0, UR4, RZ ;  /* 0x0000000400067c23 */ /* 0x000fc800080000ff */
[----:B------:R-:W-:-:S04]  /*08c0*/  FFMA R15, R13, R6, UR4 ;  /* 0x000000040d0f7e23 */ /* 0x000fc80008000006 */
[----:B------:R-:W-:-:S04]  /*08d0*/  FFMA R15, R0, R15, R6 ;  /* 0x0000000f000f7223 */ /* 0x000fc80000000006 */
[----:B------:R-:W-:-:S04]  /*08e0*/  FFMA R12, R13, R15, UR4 ;  /* 0x000000040d0c7e23 */ /* 0x000fc8000800000f */
[----:B------:R-:W-:-:S05]  /*08f0*/  FFMA R6, R0, R12, R15 ;  /* 0x0000000c00067223 */ /* 0x000fca000000000f */
[----:B------:R-:W-:-:S04]  /*0900*/  SHF.R.U32.HI R10, RZ, 0x17, R6 ;  /* 0x00000017ff0a7819 */ /* 0x000fc80000011606 */
[----:B------:R-:W-:-:S04]  /*0910*/  LOP3.LUT R10, R10, 0xff, RZ, 0xc0, !PT ;  /* 0x000000ff0a0a7812 */ /* 0x000fc800078ec0ff */
[----:B------:R-:W-:-:S05]  /*0920*/  IADD3 R14, PT, PT, R10, R17, RZ ;  /* 0x000000110a0e7210 */ /* 0x000fca0007ffe0ff */
[----:B------:R-:W-:-:S05]  /*0930*/  VIADD R8, R14, 0xffffffff ;  /* 0xffffffff0e087836 */ /* 0x000fca0000000000 */
[----:B------:R-:W-:-:S13]  /*0940*/  ISETP.GE.U32.AND P0, PT, R8, 0xfe, PT ;  /* 0x000000fe0800780c */ /* 0x000fda0003f06070 */
[----:B------:R-:W-:Y:S05]  /*0950*/  @!P0 BRA `(.L_x_17) ;  /* 0x0000000000808947 */ /* 0x000fea0003800000 */
[----:B------:R-:W-:-:S13]  /*0960*/  ISETP.GT.AND P0, PT, R14, 0xfe, PT ;  /* 0x000000fe0e00780c */ /* 0x000fda0003f04270 */
[----:B------:R-:W-:Y:S05]  /*0970*/  @P0 BRA `(.L_x_18) ;  /* 0x00000000006c0947 */ /* 0x000fea0003800000 */
[----:B------:R-:W-:-:S13]  /*0980*/  ISETP.GE.AND P0, PT, R14, 0x1, PT ;  /* 0x000000010e00780c */ /* 0x000fda0003f06270 */
[----:B------:R-:W-:Y:S05]  /*0990*/  @P0 BRA `(.L_x_19) ;  /* 0x0000000000740947 */ /* 0x000fea0003800000 */
[----:B------:R-:W-:Y:S02]  /*09a0*/  ISETP.GE.AND P0, PT, R14, -0x18, PT ;  /* 0xffffffe80e00780c */ /* 0x000fe40003f06270 */
[----:B------:R-:W-:-:S11]  /*09b0*/  LOP3.LUT R6, R6, 0x80000000, RZ, 0xc0, !PT ;  /* 0x8000000006067812 */ /* 0x000fd600078ec0ff */
[----:B------:R-:W-:Y:S05]  /*09c0*/  @!P0 BRA `(.L_x_19) ;  /* 0x0000000000688947 */ /* 0x000fea0003800000 */
[-CC-:B------:R-:W-:Y:S01]  /*09d0*/  FFMA.RZ R8, R0, R12.reuse, R15.reuse ;  /* 0x0000000c00087223 */ /* 0x180fe2000000c00f */
[----:B------:R-:W-:Y:S01]  /*09e0*/  IADD3 R13, PT, PT, R14, 0x20, RZ ;  /* 0x000000200e0d7810 */ /* 0x000fe20007ffe0ff */
[-CC-:B------:R-:W-:Y:S01]  /*09f0*/  FFMA.RM R11, R0, R12.reuse, R15.reuse ;  /* 0x0000000c000b7223 */ /* 0x180fe2000000400f */
[----:B------:R-:W-:Y:S02]  /*0a00*/  ISETP.NE.AND P2, PT, R14, RZ, PT ;  /* 0x000000ff0e00720c */ /* 0x000fe40003f45270 */
[----:B------:R-:W-:Y:S01]  /*0a10*/  LOP3.LUT R10, R8, 0x7fffff, RZ, 0xc0, !PT ;  /* 0x007fffff080a7812 */ /* 0x000fe200078ec0ff */
[----:B------:R-:W-:Y:S01]  /*0a20*/  FFMA.RP R8, R0, R12, R15 ;  /* 0x0000000c00087223 */ /* 0x000fe2000000800f */
[----:B------:R-:W-:Y:S01]  /*0a30*/  IMAD.MOV R0, RZ, RZ, -R14 ;  /* 0x000000ffff007224 */ /* 0x000fe200078e0a0e */
[----:B------:R-:W-:Y:S02]  /*0a40*/  ISETP.NE.AND P1, PT, R14, RZ, PT ;  /* 0x000000ff0e00720c */ /* 0x000fe40003f25270 */
[----:B------:R-:W-:-:S02]  /*0a50*/  LOP3.LUT R10, R10, 0x800000, RZ, 0xfc, !PT ;  /* 0x008000000a0a7812 */ /* 0x000fc400078efcff */
[----:B------:R-:W-:Y:S02]  /*0a60*/  FSETP.NEU.FTZ.AND P0, PT, R8, R11, PT ;  /* 0x0000000b0800720b */ /* 0x000fe40003f1d000 */
[----:B------:R-:W-:Y:S02]  /*0a70*/  SHF.L.U32 R13, R10, R13, RZ ;  /* 0x0000000d0a0d7219 */ /* 0x000fe400000006ff */
[----:B------:R-:W-:Y:S02]  /*0a80*/  SEL R11, R0, RZ, P2 ;  /* 0x000000ff000b7207 */ /* 0x000fe40001000000 */
[----:B------:R-:W-:Y:S02]  /*0a90*/  ISETP.NE.AND P1, PT, R13, RZ, P1 ;  /* 0x000000ff0d00720c */ /* 0x000fe40000f25270 */
[----:B------:R-:W-:Y:S02]  /*0aa0*/  SHF.R.U32.HI R11, RZ, R11, R10 ;  /* 0x0000000bff0b7219 */ /* 0x000fe4000001160a */
[----:B------:R-:W-:-:S02]  /*0ab0*/  PLOP3.LUT P0, PT, P0, P1, PT, 0xf8, 0x8f ;  /* 0x00000000008f781c */ /* 0x000fc40000703f70 */
[----:B------:R-:W-:Y:S02]  /*0ac0*/  SHF.R.U32.HI R13, RZ, 0x1, R11 ;  /* 0x00000001ff0d7819 */ /* 0x000fe4000001160b */
[----:B------:R-:W-:-:S04]  /*0ad0*/  SEL R0, RZ, 0x1, !P0 ;  /* 0x00000001ff007807 */ /* 0x000fc80004000000 */
[----:B------:R-:W-:-:S04]  /*0ae0*/  LOP3.LUT R0, R0, 0x1, R13, 0xf8, !PT ;  /* 0x0000000100007812 */ /* 0x000fc800078ef80d */
[----:B------:R-:W-:-:S04]  /*0af0*/  LOP3.LUT R0, R0, R11, RZ, 0xc0, !PT ;  /* 0x0000000b00007212 */ /* 0x000fc800078ec0ff */
[----:B------:R-:W-:-:S04]  /*0b00*/  IADD3 R13, PT, PT, R13, R0, RZ ;  /* 0x000000000d0d7210 */ /* 0x000fc80007ffe0ff */
[----:B------:R-:W-:Y:S01]  /*0b10*/  LOP3.LUT R6, R13, R6, RZ, 0xfc, !PT ;  /* 0x000000060d067212 */ /* 0x000fe200078efcff */
[----:B------:R-:W-:Y:S06]  /*0b20*/  BRA `(.L_x_19) ;  /* 0x0000000000107947 */ /* 0x000fec0003800000 */
.L_x_18:
[----:B------:R-:W-:-:S04]  /*0b30*/  LOP3.LUT R6, R6, 0x80000000, RZ, 0xc0, !PT ;  /* 0x8000000006067812 */ /* 0x000fc800078ec0ff */
[----:B------:R-:W-:Y:S01]  /*0b40*/  LOP3.LUT R6, R6, 0x7f800000, RZ, 0xfc, !PT ;  /* 0x7f80000006067812 */ /* 0x000fe200078efcff */
[----:B------:R-:W-:Y:S06]  /*0b50*/  BRA `(.L_x_19) ;  /* 0x0000000000047947 */ /* 0x000fec0003800000 */
.L_x_17:
[----:B------:R-:W-:-:S07]  /*0b60*/  IMAD R6, R17, 0x800000, R6 ;  /* 0x0080000011067824 */ /* 0x000fce00078e0206 */
.L_x_19:
[----:B------:R-:W-:Y:S05]  /*0b70*/  BSYNC.RECONVERGENT B3 ;  /* 0x0000000000037941 */ /* 0x000fea0003800200 */
.L_x_16:
[----:B------:R-:W-:Y:S05]  /*0b80*/  BRA `(.L_x_20) ;  /* 0x0000000000207947 */ /* 0x000fea0003800000 */
.L_x_15:
[----:B------:R-:W-:-:S04]  /*0b90*/  LOP3.LUT R6, R0, 0x80000000, R6, 0x48, !PT ;  /* 0x8000000000067812 */ /* 0x000fc800078e4806 */
[----:B------:R-:W-:Y:S01]  /*0ba0*/  LOP3.LUT R6, R6, 0x7f800000, RZ, 0xfc, !PT ;  /* 0x7f80000006067812 */ /* 0x000fe200078efcff */
[----:B------:R-:W-:Y:S06]  /*0bb0*/  BRA `(.L_x_20) ;  /* 0x0000000000147947 */ /* 0x000fec0003800000 */
.L_x_14:
[----:B------:R-:W-:Y:S01]  /*0bc0*/  LOP3.LUT R6, R0, 0x80000000, R6, 0x48, !PT ;  /* 0x8000000000067812 */ /* 0x000fe200078e4806 */
[----:B------:R-:W-:Y:S06]  /*0bd0*/  BRA `(.L_x_20) ;  /* 0x00000000000c7947 */ /* 0x000fec0003800000 */
.L_x_13:
[----:B------:R-:W0:Y:S01]  /*0be0*/  MUFU.RSQ R6, -QNAN ;  /* 0xffc0000000067908 */ /* 0x000e220000001400 */
[----:B------:R-:W-:Y:S05]  /*0bf0*/  BRA `(.L_x_20) ;  /* 0x0000000000047947 */ /* 0x000fea0003800000 */
.L_x_12:
[----:B------:R-:W-:-:S07]  /*0c00*/  FADD.FTZ R6, R0, 20 ;  /* 0x41a0000000067421 */ /* 0x000fce0000010000 */
.L_x_20:
[----:B------:R-:W-:Y:S05]  /*0c10*/  BSYNC.RECONVERGENT B1 ;  /* 0x0000000000017941 */ /* 0x000fea0003800200 */
.L_x_9:
[----:B------:R-:W-:Y:S01]  /*0c20*/  HFMA2 R11, -RZ, RZ, 0, 0 ;  /* 0x00000000ff0b7431 */ /* 0x000fe200000001ff */
[----:B------:R-:W-:-:S04]  /*0c30*/  MOV R10, R4 ;  /* 0x00000004000a7202 */ /* 0x000fc80000000f00 */
[----:B0-----:R-:W-:Y:S05]  /*0c40*/  RET.REL.NODEC R10 `(_Z18updateBodiesVerletP4Bodyif) ;  /* 0xfffffff00aec7950 */ /* 0x001fea0003c3ffff */
.L_x_21:
        /* <DEDUP_REMOVED lines=11> */
.L_x_217:


//--------------------- .text._Z22computeBarnesHutForcesP4BodyP10OctreeNodeii --------------------------
	.section	.text._Z22computeBarnesHutForcesP4BodyP10OctreeNodeii,"ax",@progbits
	.align	128
        .global         _Z22computeBarnesHutForcesP4BodyP10OctreeNodeii
        .type           _Z22computeBarnesHutForcesP4BodyP10OctreeNodeii,@function
        .size           _Z22computeBarnesHutForcesP4BodyP10OctreeNodeii,(.L_x_220 - _Z22computeBarnesHutForcesP4BodyP10OctreeNodeii)
        .other          _Z22computeBarnesHutForcesP4BodyP10OctreeNodeii,@"STO_CUDA_ENTRY STV_DEFAULT"
_Z22computeBarnesHutForcesP4BodyP10OctreeNodeii:
.text._Z22computeBarnesHutForcesP4BodyP10OctreeNodeii:
[----:B------:R-:W0:Y:S01]  /*0000*/  LDC R1, c[0x0][0x37c] ;  /* 0x0000df00ff017b82 */ /* 0x000e220000000800 */
[----:B------:R-:W1:Y:S07]  /*0010*/  S2R R3, SR_TID.X ;  /* 0x0000000000037919 */ /* 0x000e6e0000002100 */
[----:B------:R-:W1:Y:S01]  /*0020*/  S2UR UR4, SR_CTAID.X ;  /* 0x00000000000479c3 */ /* 0x000e620000002500 */
[----:B------:R-:W2:Y:S01]  /*0030*/  LDCU UR5, c[0x0][0x390] ;  /* 0x00007200ff0577ac */ /* 0x000ea20008000800 */
[----:B0-----:R-:W-:-:S06]  /*0040*/  VIADD R1, R1, 0xffffff00 ;  /* 0xffffff0001017836 */ /* 0x001fcc0000000000 */
[----:B------:R-:W1:Y:S02]  /*0050*/  LDC R10, c[0x0][0x360] ;  /* 0x0000d800ff0a7b82 */ /* 0x000e640000000800 */
[----:B-1----:R-:W-:-:S05]  /*0060*/  IMAD R10, R10, UR4, R3 ;  /* 0x000000040a0a7c24 */ /* 0x002fca000f8e0203 */
[----:B--2---:R-:W-:-:S13]  /*0070*/  ISETP.GE.AND P0, PT, R10, UR5, PT ;  /* 0x000000050a007c0c */ /* 0x004fda000bf06270 */
[----:B------:R-:W-:Y:S05]  /*0080*/  @P0 EXIT ;  /* 0x000000000000094d */ /* 0x000fea0003800000 */
[----:B------:R-:W0:Y:S01]  /*0090*/  LDC.64 R2, c[0x0][0x380] ;  /* 0x0000e000ff027b82 */ /* 0x000e220000000a00 */
[----:B------:R1:W-:Y:S01]  /*00a0*/  STL [R1], RZ ;  /* 0x000000ff01007387 */ /* 0x0003e20000100800 */
[----:B------:R-:W-:Y:S01]  /*00b0*/  HFMA2 R11, -RZ, RZ, 0, 0 ;  /* 0x00000000ff0b7431 */ /* 0x000fe200000001ff */
[----:B------:R-:W-:Y:S01]  /*00c0*/  BSSY.RECONVERGENT B1, `(.L_x_22) ;  /* 0x0000090000017945 */ /* 0x000fe20003800200 */
[----:B------:R-:W-:Y:S01]  /*00d0*/  IMAD.MOV.U32 R0, RZ, RZ, R1 ;  /* 0x000000ffff007224 */ /* 0x000fe200078e0001 */
[----:B------:R-:W2:Y:S01]  /*00e0*/  LDCU.64 UR4, c[0x0][0x358] ;  /* 0x00006b00ff0477ac */ /* 0x000ea20008000a00 */
[----:B------:R-:W-:Y:S02]  /*00f0*/  IMAD.MOV.U32 R7, RZ, RZ, RZ ;  /* 0x000000ffff077224 */ /* 0x000fe400078e00ff */
[----:B------:R-:W3:Y:S01]  /*0100*/  LDC.64 R4, c[0x0][0x388] ;  /* 0x0000e200ff047b82 */ /* 0x000ee20000000a00 */
[----:B------:R-:W-:Y:S02]  /*0110*/  IMAD.MOV.U32 R9, RZ, RZ, 0x1 ;  /* 0x00000001ff097424 */ /* 0x000fe400078e00ff */
[----:B------:R-:W-:-:S02]  /*0120*/  IMAD.MOV.U32 R13, RZ, RZ, RZ ;  /* 0x000000ffff0d7224 */ /* 0x000fc400078e00ff */
[----:B012---:R-:W-:-:S07]  /*0130*/  IMAD.WIDE R2, R10, 0x2c, R2 ;  /* 0x0000002c0a027825 */ /* 0x007fce00078e0202 */
.L_x_35:
[----:B------:R-:W-:Y:S02]  /*0140*/  IMAD.MOV.U32 R8, RZ, RZ, R9 ;  /* 0x000000ffff087224 */ /* 0x000fe400078e0009 */
[----:B------:R-:W-:-:S04]  /*0150*/  VIADD R9, R9, 0xffffffff ;  /* 0xffffffff09097836 */ /* 0x000fc80000000000 */
[----:B------:R-:W-:-:S05]  /*0160*/  IMAD R19, R9, 0x4, R0 ;  /* 0x0000000409137824 */ /* 0x000fca00078e0200 */
[----:B------:R-:W3:Y:S02]  /*0170*/  LDL R17, [R19] ;  /* 0x0000000013117983 */ /* 0x000ee40000100800 */
[----:B---3--:R-:W-:-:S05]  /*0180*/  IMAD.WIDE R16, R17, 0x54, R4 ;  /* 0x0000005411107825 */ /* 0x008fca00078e0204 */
[----:B------:R-:W2:Y:S01]  /*0190*/  LDG.E R12, desc[UR4][R16.64+0x24] ;  /* 0x00002404100c7981 */ /* 0x000ea2000c1e1900 */
[----:B------:R-:W-:Y:S01]  /*01a0*/  BSSY.RECONVERGENT B0, `(.L_x_23) ;  /* 0x000007f000007945 */ /* 0x000fe20003800200 */
[----:B--2---:R-:W-:-:S13]  /*01b0*/  FSETP.NEU.AND P0, PT, R12, RZ, PT ;  /* 0x000000ff0c00720b */ /* 0x004fda0003f0d000 */
[----:B0-----:R-:W-:Y:S05]  /*01c0*/  @!P0 BRA `(.L_x_24) ;  /* 0x0000000400f08947 */ /* 0x001fea0003800000 */
[----:B------:R-:W2:Y:S04]  /*01d0*/  LDG.E R14, desc[UR4][R16.64+0x4] ;  /* 0x00000404100e7981 */ /* 0x000ea8000c1e1900 */
[----:B------:R-:W2:Y:S04]  /*01e0*/  LDG.E R21, desc[UR4][R2.64+0x4] ;  /* 0x0000040402157981 */ /* 0x000ea8000c1e1900 */
[----:B------:R-:W3:Y:S04]  /*01f0*/  LDG.E R18, desc[UR4][R16.64] ;  /* 0x0000000410127981 */ /* 0x000ee8000c1e1900 */
[----:B------:R-:W3:Y:S04]  /*0200*/  LDG.E R15, desc[UR4][R2.64] ;  /* 0x00000004020f7981 */ /* 0x000ee8000c1e1900 */
[----:B------:R-:W4:Y:S04]  /*0210*/  LDG.E R20, desc[UR4][R16.64+0x8] ;  /* 0x0000080410147981 */ /* 0x000f28000c1e1900 */
[----:B------:R-:W4:Y:S01]  /*0220*/  LDG.E R23, desc[UR4][R2.64+0x8] ;  /* 0x0000080402177981 */ /* 0x000f22000c1e1900 */
[----:B------:R-:W-:Y:S01]  /*0230*/  BSSY.RECONVERGENT B2, `(.L_x_25) ;  /* 0x0000013000027945 */ /* 0x000fe20003800200 */
[----:B--2---:R-:W-:Y:S01]  /*0240*/  FADD R14, R14, -R21 ;  /* 0x800000150e0e7221 */ /* 0x004fe20000000000 */
[----:B---3--:R-:W-:-:S03]  /*0250*/  FADD R18, R18, -R15 ;  /* 0x8000000f12127221 */ /* 0x008fc60000000000 */
[----:B------:R-:W-:-:S04]  /*0260*/  FMUL R15, R14, R14 ;  /* 0x0000000e0e0f7220 */ /* 0x000fc80000400000 */
[----:B------:R-:W-:Y:S01]  /*0270*/  FFMA R15, R18, R18, R15 ;  /* 0x00000012120f7223 */ /* 0x000fe2000000000f */
[----:B----4-:R-:W-:-:S04]  /*0280*/  FADD R20, R20, -R23 ;  /* 0x8000001714147221 */ /* 0x010fc80000000000 */
[----:B------:R-:W-:-:S04]  /*0290*/  FFMA R15, R20, R20, R15 ;  /* 0x00000014140f7223 */ /* 0x000fc8000000000f */
[----:B------:R-:W-:-:S04]  /*02a0*/  FADD R21, R15, 0.5 ;  /* 0x3f0000000f157421 */ /* 0x000fc80000000000 */
[----:B------:R0:W1:Y:S01]  /*02b0*/  MUFU.RSQ R22, R21 ;  /* 0x0000001500167308 */ /* 0x0000620000001400 */
[----:B------:R-:W-:-:S04]  /*02c0*/  IADD3 R6, PT, PT, R21, -0xd000000, RZ ;  /* 0xf300000015067810 */ /* 0x000fc80007ffe0ff */
[----:B------:R-:W-:-:S13]  /*02d0*/  ISETP.GT.U32.AND P0, PT, R6, 0x727fffff, PT ;  /* 0x727fffff0600780c */ /* 0x000fda0003f04070 */
[----:B01----:R-:W-:Y:S05]  /*02e0*/  @!P0 BRA `(.L_x_26) ;  /* 0x00000000000c8947 */ /* 0x003fea0003800000 */
[----:B------:R-:W-:-:S07]  /*02f0*/  MOV R26, 0x310 ;  /* 0x00000310001a7802 */ /* 0x000fce0000000f00 */
[----:B------:R-:W-:Y:S05]  /*0300*/  CALL.REL.NOINC `($__internal_3_$__cuda_sm20_sqrt_rn_f32_slowpath) ;  /* 0x0000000800987944 */ /* 0x000fea0003c00000 */
[----:B------:R-:W-:Y:S05]  /*0310*/  BRA `(.L_x_27) ;  /* 0x0000000000107947 */ /* 0x000fea0003800000 */
.L_x_26:
[----:B------:R-:W-:Y:S01]  /*0320*/  FMUL.FTZ R6, R21, R22 ;  /* 0x0000001615067220 */ /* 0x000fe20000410000 */
[----:B------:R-:W-:-:S03]  /*0330*/  FMUL.FTZ R22, R22, 0.5 ;  /* 0x3f00000016167820 */ /* 0x000fc60000410000 */
[----:B------:R-:W-:-:S04]  /*0340*/  FFMA R15, -R6, R6, R21 ;  /* 0x00000006060f7223 */ /* 0x000fc80000000115 */
[----:B------:R-:W-:-:S07]  /*0350*/  FFMA R15, R15, R22, R6 ;  /* 0x000000160f0f7223 */ /* 0x000fce0000000006 */
.L_x_27:
[----:B------:R-:W-:Y:S05]  /*0360*/  BSYNC.RECONVERGENT B2 ;  /* 0x0000000000027941 */ /* 0x000fea0003800200 */
.L_x_25:
[----:B------:R-:W2:Y:S01]  /*0370*/  LDG.E.U8 R6, desc[UR4][R16.64+0x4c] ;  /* 0x00004c0410067981 */ /* 0x000ea2000c1e1100 */
[----:B------:R-:W-:Y:S01]  /*0380*/  BSSY.RELIABLE B2, `(.L_x_28) ;  /* 0x000004b000027945 */ /* 0x000fe20003800100 */
[----:B--2---:R-:W-:-:S13]  /*0390*/  ISETP.NE.AND P0, PT, R6, RZ, PT ;  /* 0x000000ff0600720c */ /* 0x004fda0003f05270 */
[----:B------:R-:W-:Y:S05]  /*03a0*/  @P0 BRA `(.L_x_29) ;  /* 0x0000000400200947 */ /* 0x000fea0003800000 */
[----:B------:R-:W2:Y:S01]  /*03b0*/  LDG.E R6, desc[UR4][R16.64+0x50] ;  /* 0x0000500410067981 */ /* 0x000ea2000c1e1900 */
[----:B------:R-:W0:Y:S01]  /*03c0*/  MUFU.RCP R22, R15 ;  /* 0x0000000f00167308 */ /* 0x000e220000001000 */
[----:B------:R-:W-:Y:S01]  /*03d0*/  BSSY.RECONVERGENT B3, `(.L_x_30) ;  /* 0x000000b000037945 */ /* 0x000fe20003800200 */
[----:B0-----:R-:W-:-:S04]  /*03e0*/  FFMA R23, R22, -R15, 1 ;  /* 0x3f80000016177423 */ /* 0x001fc8000000080f */
[----:B------:R-:W-:Y:S02]  /*03f0*/  FFMA R23, R22, R23, R22 ;  /* 0x0000001716177223 */ /* 0x000fe40000000016 */
[----:B--2---:R-:W0:Y:S02]  /*0400*/  FCHK P0, R6, R15 ;  /* 0x0000000f06007302 */ /* 0x004e240000000000 */
[----:B------:R-:W-:-:S04]  /*0410*/  FFMA R22, R6, R23, RZ ;  /* 0x0000001706167223 */ /* 0x000fc800000000ff */
[----:B------:R-:W-:-:S04]  /*0420*/  FFMA R24, R22, -R15, R6 ;  /* 0x8000000f16187223 */ /* 0x000fc80000000006 */
[----:B------:R-:W-:Y:S01]  /*0430*/  FFMA R22, R23, R24, R22 ;  /* 0x0000001817167223 */ /* 0x000fe20000000016 */
[----:B0-----:R-:W-:Y:S06]  /*0440*/  @!P0 BRA `(.L_x_31) ;  /* 0x00000000000c8947 */ /* 0x001fec0003800000 */
[----:B------:R-:W-:-:S07]  /*0450*/  MOV R22, 0x470 ;  /* 0x0000047000167802 */ /* 0x000fce0000000f00 */
[----:B------:R-:W-:Y:S05]  /*0460*/  CALL.REL.NOINC `($__internal_4_$__cuda_sm3x_div_rn_noftz_f32_slowpath) ;  /* 0x00000008009c7944 */ /* 0x000fea0003c00000 */
[----:B------:R-:W-:-:S07]  /*0470*/  IMAD.MOV.U32 R22, RZ, RZ, R6 ;  /* 0x000000ffff167224 */ /* 0x000fce00078e0006 */
.L_x_31:
[----:B------:R-:W-:Y:S05]  /*0480*/  BSYNC.RECONVERGENT B3 ;  /* 0x0000000000037941 */ /* 0x000fea0003800200 */
.L_x_30:
[----:B------:R-:W-:-:S13]  /*0490*/  FSETP.GEU.AND P0, PT, R22, 0.69999998807907104492, PT ;  /* 0x3f3333331600780b */ /* 0x000fda0003f0e000 */
[----:B------:R-:W-:Y:S05]  /*04a0*/  @P0 BREAK.RELIABLE B2 ;  /* 0x0000000000020942 */ /* 0x000fea0003800100 */
[----:B------:R-:W-:Y:S05]  /*04b0*/  @!P0 BRA `(.L_x_29) ;  /* 0x0000000000dc8947 */ /* 0x000fea0003800000 */
[----:B------:R-:W2:Y:S04]  /*04c0*/  LDG.E R12, desc[UR4][R16.64+0x2c] ;  /* 0x00002c04100c7981 */ /* 0x000ea8000c1e1900 */
[----:B------:R-:W3:Y:S04]  /*04d0*/  LDG.E R15, desc[UR4][R16.64+0x30] ;  /* 0x00003004100f7981 */ /* 0x000ee8000c1e1900 */
[----:B------:R-:W4:Y:S04]  /*04e0*/  LDG.E R14, desc[UR4][R16.64+0x34] ;  /* 0x00003404100e7981 */ /* 0x000f28000c1e1900 */
[----:B------:R-:W5:Y:S04]  /*04f0*/  LDG.E R18, desc[UR4][R16.64+0x38] ;  /* 0x0000380410127981 */ /* 0x000f68000c1e1900 */
[----:B------:R-:W5:Y:S04]  /*0500*/  LDG.E R20, desc[UR4][R16.64+0x3c] ;  /* 0x00003c0410147981 */ /* 0x000f68000c1e1900 */
[----:B------:R-:W5:Y:S04]  /*0510*/  LDG.E R21, desc[UR4][R16.64+0x40] ;  /* 0x0000400410157981 */ /* 0x000f68000c1e1900 */
[----:B------:R-:W5:Y:S04]  /*0520*/  LDG.E R22, desc[UR4][R16.64+0x44] ;  /* 0x0000440410167981 */ /* 0x000f68000c1e1900 */
[----:B------:R0:W5:Y:S01]  /*0530*/  LDG.E R23, desc[UR4][R16.64+0x48] ;  /* 0x0000480410177981 */ /* 0x000162000c1e1900 */
[----:B------:R-:W-:-:S04]  /*0540*/  ISETP.GE.U32.AND P0, PT, R8, 0x41, PT ;  /* 0x000000410800780c */ /* 0x000fc80003f06070 */
[----:B--2---:R-:W-:-:S13]  /*0550*/  ISETP.NE.AND P0, PT, R12, -0x1, !P0 ;  /* 0xffffffff0c00780c */ /* 0x004fda0004705270 */
[----:B------:R-:W-:Y:S01]  /*0560*/  @P0 IMAD.MOV.U32 R9, RZ, RZ, R8 ;  /* 0x000000ffff090224 */ /* 0x000fe200078e0008 */
[----:B------:R1:W-:Y:S04]  /*0570*/  @P0 STL [R19], R12 ;  /* 0x0000000c13000387 */ /* 0x0003e80000100800 */
[----:B------:R-:W-:-:S04]  /*0580*/  ISETP.GT.U32.AND P1, PT, R9, 0x3f, PT ;  /* 0x0000003f0900780c */ /* 0x000fc80003f24070 */
[----:B---3--:R-:W-:-:S13]  /*0590*/  ISETP.EQ.OR P1, PT, R15, -0x1, P1 ;  /* 0xffffffff0f00780c */ /* 0x008fda0000f22670 */
[C---:B------:R-:W-:Y:S02]  /*05a0*/  @!P1 VIADD R6, R9.reuse, 0x1 ;  /* 0x0000000109069836 */ /* 0x040fe40000000000 */
[----:B------:R-:W-:-:S03]  /*05b0*/  @!P1 IMAD R8, R9, 0x4, R0 ;  /* 0x0000000409089824 */ /* 0x000fc600078e0200 */
[----:B------:R-:W-:Y:S02]  /*05c0*/  @!P1 MOV R9, R6 ;  /* 0x0000000600099202 */ /* 0x000fe40000000f00 */
[----:B------:R1:W-:Y:S02]  /*05d0*/  @!P1 STL [R8], R15 ;  /* 0x0000000f08009387 */ /* 0x0003e40000100800 */
[----:B------:R-:W-:-:S04]  /*05e0*/  ISETP.GT.U32.AND P2, PT, R9, 0x3f, PT ;  /* 0x0000003f0900780c */ /* 0x000fc80003f44070 */
[----:B----4-:R-:W-:-:S13]  /*05f0*/  ISETP.EQ.OR P2, PT, R14, -0x1, P2 ;  /* 0xffffffff0e00780c */ /* 0x010fda0001742670 */
[C---:B------:R-:W-:Y:S02]  /*0600*/  @!P2 VIADD R6, R9.reuse, 0x1 ;  /* 0x000000010906a836 */ /* 0x040fe40000000000 */
[----:B0-----:R-:W-:Y:S02]  /*0610*/  @!P2 IMAD R17, R9, 0x4, R0 ;  /* 0x000000040911a824 */ /* 0x001fe400078e0200 */
[----:B------:R-:W-:-:S03]  /*0620*/  @!P2 IMAD.MOV.U32 R9, RZ, RZ, R6 ;  /* 0x000000ffff09a224 */ /* 0x000fc600078e0006 */
[----:B------:R1:W-:Y:S02]  /*0630*/  @!P2 STL [R17], R14 ;  /* 0x0000000e1100a387 */ /* 0x0003e40000100800 */
[----:B------:R-:W-:-:S04]  /*0640*/  ISETP.GT.U32.AND P3, PT, R9, 0x3f, PT ;  /* 0x0000003f0900780c */ /* 0x000fc80003f64070 */
[----:B-----5:R-:W-:-:S13]  /*0650*/  ISETP.EQ.OR P3, PT, R18, -0x1, P3 ;  /* 0xffffffff1200780c */ /* 0x020fda0001f62670 */
[C---:B------:R-:W-:Y:S01]  /*0660*/  @!P3 VIADD R6, R9.reuse, 0x1 ;  /* 0x000000010906b836 */ /* 0x040fe20000000000 */
[----:B------:R-:W-:-:S03]  /*0670*/  @!P3 LEA R25, R9, R0, 0x2 ;  /* 0x000000000919b211 */ /* 0x000fc600078e10ff */
[----:B------:R-:W-:Y:S02]  /*0680*/  @!P3 IMAD.MOV.U32 R9, RZ, RZ, R6 ;  /* 0x000000ffff09b224 */ /* 0x000fe400078e0006 */
[----:B------:R1:W-:Y:S03]  /*0690*/  @!P3 STL [R25], R18 ;  /* 0x000000121900b387 */ /* 0x0003e60000100800 */
[----:B------:R-:W-:-:S04]  /*06a0*/  ISETP.GT.U32.AND P4, PT, R9, 0x3f, PT ;  /* 0x0000003f0900780c */ /* 0x000fc80003f84070 */
[----:B------:R-:W-:-:S13]  /*06b0*/  ISETP.EQ.OR P4, PT, R20, -0x1, P4 ;  /* 0xffffffff1400780c */ /* 0x000fda0002782670 */
[C---:B------:R-:W-:Y:S02]  /*06c0*/  @!P4 VIADD R6, R9.reuse, 0x1 ;  /* 0x000000010906c836 */ /* 0x040fe40000000000 */
[----:B------:R-:W-:Y:S02]  /*06d0*/  @!P4 IMAD R27, R9, 0x4, R0 ;  /* 0x00000004091bc824 */ /* 0x000fe400078e0200 */
[----:B------:R-:W-:-:S03]  /*06e0*/  @!P4 IMAD.MOV.U32 R9, RZ, RZ, R6 ;  /* 0x000000ffff09c224 */ /* 0x000fc600078e0006 */
[----:B------:R1:W-:Y:S02]  /*06f0*/  @!P4 STL [R27], R20 ;  /* 0x000000141b00c387 */ /* 0x0003e40000100800 */
[----:B------:R-:W-:-:S04]  /*0700*/  ISETP.GT.U32.AND P5, PT, R9, 0x3f, PT ;  /* 0x0000003f0900780c */ /* 0x000fc80003fa4070 */
[----:B------:R-:W-:-:S13]  /*0710*/  ISETP.EQ.OR P5, PT, R21, -0x1, P5 ;  /* 0xffffffff1500780c */ /* 0x000fda0002fa2670 */
[C---:B------:R-:W-:Y:S01]  /*0720*/  @!P5 IADD3 R16, PT, PT, R9.reuse, 0x1, RZ ;  /* 0x000000010910d810 */ /* 0x040fe20007ffe0ff */
[----:B------:R-:W-:-:S04]  /*0730*/  @!P5 IMAD R6, R9, 0x4, R0 ;  /* 0x000000040906d824 */ /* 0x000fc800078e0200 */
[----:B------:R-:W-:Y:S01]  /*0740*/  @!P5 IMAD.MOV.U32 R9, RZ, RZ, R16 ;  /* 0x000000ffff09d224 */ /* 0x000fe200078e0010 */
[----:B------:R1:W-:Y:S04]  /*0750*/  @!P5 STL [R6], R21 ;  /* 0x000000150600d387 */ /* 0x0003e80000100800 */
[----:B------:R-:W-:-:S04]  /*0760*/  ISETP.GT.U32.AND P6, PT, R9, 0x3f, PT ;  /* 0x0000003f0900780c */ /* 0x000fc80003fc4070 */
[----:B------:R-:W-:-:S13]  /*0770*/  ISETP.EQ.OR P6, PT, R22, -0x1, P6 ;  /* 0xffffffff1600780c */ /* 0x000fda00037c2670 */
[C---:B------:R-:W-:Y:S02]  /*0780*/  @!P6 VIADD R16, R9.reuse, 0x1 ;  /* 0x000000010910e836 */ /* 0x040fe40000000000 */
[----:B------:R-:W-:-:S03]  /*0790*/  @!P6 IMAD R29, R9, 0x4, R0 ;  /* 0x00000004091de824 */ /* 0x000fc600078e0200 */
[----:B------:R-:W-:Y:S02]  /*07a0*/  @!P6 MOV R9, R16 ;  /* 0x000000100009e202 */ /* 0x000fe40000000f00 */
[----:B------:R1:W-:Y:S02]  /*07b0*/  @!P6 STL [R29], R22 ;  /* 0x000000161d00e387 */ /* 0x0003e40000100800 */
[----:B------:R-:W-:-:S04]  /*07c0*/  ISETP.GT.U32.AND P0, PT, R9, 0x3f, PT ;  /* 0x0000003f0900780c */ /* 0x000fc80003f04070 */
[----:B------:R-:W-:-:S13]  /*07d0*/  ISETP.EQ.OR P0, PT, R23, -0x1, P0 ;  /* 0xffffffff1700780c */ /* 0x000fda0000702670 */
[----:B-1----:R-:W-:Y:S05]  /*07e0*/  @P0 BRA `(.L_x_24) ;  /* 0x0000000000680947 */ /* 0x002fea0003800000 */
[C---:B------:R-:W-:Y:S02]  /*07f0*/  IMAD R6, R9.reuse, 0x4, R0 ;  /* 0x0000000409067824 */ /* 0x040fe400078e0200 */
[----:B------:R-:W-:-:S03]  /*0800*/  VIADD R9, R9, 0x1 ;  /* 0x0000000109097836 */ /* 0x000fc60000000000 */
[----:B------:R0:W-:Y:S01]  /*0810*/  STL [R6], R23 ;  /* 0x0000001706007387 */ /* 0x0001e20000100800 */
[----:B------:R-:W-:Y:S05]  /*0820*/  BRA `(.L_x_24) ;  /* 0x0000000000587947 */ /* 0x000fea0003800000 */
.L_x_29:
[----:B------:R-:W-:Y:S05]  /*0830*/  BSYNC.RELIABLE B2 ;  /* 0x0000000000027941 */ /* 0x000fea0003800100 */
.L_x_28:
[----:B------:R-:W2:Y:S02]  /*0840*/  LDG.E R17, desc[UR4][R16.64+0x28] ;  /* 0x0000280410117981 */ /* 0x000ea4000c1e1900 */
[----:B--2---:R-:W-:-:S13]  /*0850*/  ISETP.NE.AND P0, PT, R17, R10, PT ;  /* 0x0000000a1100720c */ /* 0x004fda0003f05270 */
[----:B------:R-:W-:Y:S05]  /*0860*/  @!P0 BRA `(.L_x_24) ;  /* 0x0000000000488947 */ /* 0x000fea0003800000 */
[----:B------:R-:W-:Y:S01]  /*0870*/  FMUL R8, R21, R15 ;  /* 0x0000000f15087220 */ /* 0x000fe20000400000 */
[----:B------:R-:W-:Y:S03]  /*0880*/  BSSY.RECONVERGENT B2, `(.L_x_32) ;  /* 0x000000c000027945 */ /* 0x000fe60003800200 */
[----:B------:R-:W-:-:S05]  /*0890*/  VIADD R6, R8, 0x1800000 ;  /* 0x0180000008067836 */ /* 0x000fca0000000000 */
[----:B------:R-:W-:-:S04]  /*08a0*/  LOP3.LUT R6, R6, 0x7f800000, RZ, 0xc0, !PT ;  /* 0x7f80000006067812 */ /* 0x000fc800078ec0ff */
[----:B------:R-:W-:-:S13]  /*08b0*/  ISETP.GT.U32.AND P0, PT, R6, 0x1ffffff, PT ;  /* 0x01ffffff0600780c */ /* 0x000fda0003f04070 */
[----:B------:R-:W-:Y:S05]  /*08c0*/  @P0 BRA `(.L_x_33) ;  /* 0x00000000000c0947 */ /* 0x000fea0003800000 */
[----:B------:R-:W-:-:S07]  /*08d0*/  MOV R16, 0x8f0 ;  /* 0x000008f000107802 */ /* 0x000fce0000000f00 */
[----:B------:R-:W-:Y:S05]  /*08e0*/  CALL.REL.NOINC `($__internal_2_$__cuda_sm20_rcp_rn_f32_slowpath) ;  /* 0x00000000004c7944 */ /* 0x000fea0003c00000 */
[----:B------:R-:W-:Y:S05]  /*08f0*/  BRA `(.L_x_34) ;  /* 0x0000000000107947 */ /* 0x000fea0003800000 */
.L_x_33:
[----:B------:R-:W0:Y:S02]  /*0900*/  MUFU.RCP R15, R8 ;  /* 0x00000008000f7308 */ /* 0x000e240000001000 */
[----:B0-----:R-:W-:-:S04]  /*0910*/  FFMA R6, R8, R15, -1 ;  /* 0xbf80000008067423 */ /* 0x001fc8000000000f */
[----:B------:R-:W-:-:S04]  /*0920*/  FADD.FTZ R6, -R6, -RZ ;  /* 0x800000ff06067221 */ /* 0x000fc80000010100 */
[----:B------:R-:W-:-:S07]  /*0930*/  FFMA R15, R15, R6, R15 ;  /* 0x000000060f0f7223 */ /* 0x000fce000000000f */
.L_x_34:
[----:B------:R-:W-:Y:S05]  /*0940*/  BSYNC.RECONVERGENT B2 ;  /* 0x0000000000027941 */ /* 0x000fea0003800200 */
.L_x_32:
[----:B------:R-:W-:-:S04]  /*0950*/  FMUL R15, R12, R15 ;  /* 0x0000000f0c0f7220 */ /* 0x000fc80000400000 */
[-C--:B------:R-:W-:Y:S01]  /*0960*/  FFMA R13, R18, R15.reuse, R13 ;  /* 0x0000000f120d7223 */ /* 0x080fe2000000000d */
[-C--:B------:R-:W-:Y:S01]  /*0970*/  FFMA R11, R14, R15.reuse, R11 ;  /* 0x0000000f0e0b7223 */ /* 0x080fe2000000000b */
[----:B------:R-:W-:-:S07]  /*0980*/  FFMA R7, R20, R15, R7 ;  /* 0x0000000f14077223 */ /* 0x000fce0000000007 */
.L_x_24:
[----:B------:R-:W-:Y:S05]  /*0990*/  BSYNC.RECONVERGENT B0 ;  /* 0x0000000000007941 */ /* 0x000fea0003800200 */
.L_x_23:
[----:B------:R-:W-:-:S13]  /*09a0*/  ISETP.NE.AND P0, PT, R9, RZ, PT ;  /* 0x000000ff0900720c */ /* 0x000fda0003f05270 */
[----:B------:R-:W-:Y:S05]  /*09b0*/  @P0 BRA `(.L_x_35) ;  /* 0xfffffff400e00947 */ /* 0x000fea000383ffff */
[----:B------:R-:W-:Y:S05]  /*09c0*/  BSYNC.RECONVERGENT B1 ;  /* 0x0000000000017941 */ /* 0x000fea0003800200 */
.L_x_22:
[----:B------:R-:W-:Y:S05]  /*09d0*/  WARPSYNC.ALL ;  /* 0x0000000000007948 */ /* 0x000fea0003800000 */
[----:B------:R-:W-:Y:S04]  /*09e0*/  STG.E desc[UR4][R2.64+0x18], R13 ;  /* 0x0000180d02007986 */ /* 0x000fe8000c101904 */
[----:B------:R-:W-:Y:S04]  /*09f0*/  STG.E desc[UR4][R2.64+0x1c], R11 ;  /* 0x00001c0b02007986 */ /* 0x000fe8000c101904 */
[----:B------:R-:W-:Y:S01]  /*0a00*/  STG.E desc[UR4][R2.64+0x20], R7 ;  /* 0x0000200702007986 */ /* 0x000fe2000c101904 */
[----:B------:R-:W-:Y:S05]  /*0a10*/  EXIT ;  /* 0x000000000000794d */ /* 0x000fea0003800000 */
        .weak           $__internal_2_$__cuda_sm20_rcp_rn_f32_slowpath
        .type           $__internal_2_$__cuda_sm20_rcp_rn_f32_slowpath,@function
        .size           $__internal_2_$__cuda_sm20_rcp_rn_f32_slowpath,($__internal_3_$__cuda_sm20_sqrt_rn_f32_slowpath - $__internal_2_$__cuda_sm20_rcp_rn_f32_slowpath)
$__internal_2_$__cuda_sm20_rcp_rn_f32_slowpath:
[----:B------:R-:W-:Y:S01]  /*0a20*/  IMAD.SHL.U32 R6, R8, 0x2, RZ ;  /* 0x0000000208067824 */ /* 0x000fe200078e00ff */
[----:B------:R-:W-:Y:S04]  /*0a30*/  BSSY.RECONVERGENT B3, `(.L_x_36) ;  /* 0x0000031000037945 */ /* 0x000fe80003800200 */
[----:B------:R-:W-:Y:S02]  /*0a40*/  SHF.R.U32.HI R19, RZ, 0x18, R6 ;  /* 0x00000018ff137819 */ /* 0x000fe40000011606 */
[----:B------:R-:W-:Y:S02]  /*0a50*/  MOV R6, R8 ;  /* 0x0000000800067202 */ /* 0x000fe40000000f00 */
[----:B------:R-:W-:-:S13]  /*0a60*/  ISETP.NE.U32.AND P0, PT, R19, RZ, PT ;  /* 0x000000ff1300720c */ /* 0x000fda0003f05070 */
[----:B------:R-:W-:Y:S05]  /*0a70*/  @P0 BRA `(.L_x_37) ;  /* 0x0000000000280947 */ /* 0x000fea0003800000 */
[----:B------:R-:W-:-:S05]  /*0a80*/  IMAD.SHL.U32 R8, R6, 0x2, RZ ;  /* 0x0000000206087824 */ /* 0x000fca00078e00ff */
[----:B------:R-:W-:-:S13]  /*0a90*/  ISETP.NE.AND P0, PT, R8, RZ, PT ;  /* 0x000000ff0800720c */ /* 0x000fda0003f05270 */
[----:B------:R-:W-:Y:S01]  /*0aa0*/  @P0 FFMA R17, R6, 1.84467440737095516160e+19, RZ ;  /* 0x5f80000006110823 */ /* 0x000fe200000000ff */
[----:B------:R-:W-:Y:S08]  /*0ab0*/  @!P0 MUFU.RCP R15, R6 ;  /* 0x00000006000f8308 */ /* 0x000ff00000001000 */
[----:B------:R-:W0:Y:S02]  /*0ac0*/  @P0 MUFU.RCP R8, R17 ;  /* 0x0000001100080308 */ /* 0x000e240000001000 */
[----:B0-----:R-:W-:-:S04]  /*0ad0*/  @P0 FFMA R19, R17, R8, -1 ;  /* 0xbf80000011130423 */ /* 0x001fc80000000008 */
[----:B------:R-:W-:-:S04]  /*0ae0*/  @P0 FADD.FTZ R19, -R19, -RZ ;  /* 0x800000ff13130221 */ /* 0x000fc80000010100 */
[----:B------:R-:W-:-:S04]  /*0af0*/  @P0 FFMA R8, R8, R19, R8 ;  /* 0x0000001308080223 */ /* 0x000fc80000000008 */
[----:B------:R-:W-:Y:S01]  /*0b00*/  @P0 FFMA R15, R8, 1.84467440737095516160e+19, RZ ;  /* 0x5f800000080f0823 */ /* 0x000fe200000000ff */
[----:B------:R-:W-:Y:S06]  /*0b10*/  BRA `(.L_x_38) ;  /* 0x0000000000887947 */ /* 0x000fec0003800000 */
.L_x_37:
[----:B------:R-:W-:-:S05]  /*0b20*/  VIADD R21, R19, 0xffffff03 ;  /* 0xffffff0313157836 */ /* 0x000fca0000000000 */
[----:B------:R-:W-:-:S13]  /*0b30*/  ISETP.GT.U32.AND P0, PT, R21, 0x1, PT ;  /* 0x000000011500780c */ /* 0x000fda0003f04070 */
[----:B------:R-:W-:Y:S05]  /*0b40*/  @P0 BRA `(.L_x_39) ;  /* 0x0000000000780947 */ /* 0x000fea0003800000 */
[----:B------:R-:W-:Y:S01]  /*0b50*/  LOP3.LUT R8, R6, 0x7fffff, RZ, 0xc0, !PT ;  /* 0x007fffff06087812 */ /* 0x000fe200078ec0ff */
[----:B------:R-:W-:-:S03]  /*0b60*/  IMAD.MOV.U32 R24, RZ, RZ, 0x3 ;  /* 0x00000003ff187424 */ /* 0x000fc600078e00ff */
[----:B------:R-:W-:Y:S02]  /*0b70*/  LOP3.LUT R8, R8, 0x3f800000, RZ, 0xfc, !PT ;  /* 0x3f80000008087812 */ /* 0x000fe400078efcff */
[----:B------:R-:W-:Y:S02]  /*0b80*/  SHF.L.U32 R24, R24, R21, RZ ;  /* 0x0000001518187219 */ /* 0x000fe400000006ff */
[----:B------:R-:W0:Y:S02]  /*0b90*/  MUFU.RCP R15, R8 ;  /* 0x00000008000f7308 */ /* 0x000e240000001000 */
[----:B0-----:R-:W-:-:S04]  /*0ba0*/  FFMA R17, R8, R15, -1 ;  /* 0xbf80000008117423 */ /* 0x001fc8000000000f */
[----:B------:R-:W-:-:S04]  /*0bb0*/  FADD.FTZ R22, -R17, -RZ ;  /* 0x800000ff11167221 */ /* 0x000fc80000010100 */
[CCC-:B------:R-:W-:Y:S01]  /*0bc0*/  FFMA.RM R17, R15.reuse, R22.reuse, R15.reuse ;  /* 0x000000160f117223 */ /* 0x1c0fe2000000400f */
[----:B------:R-:W-:-:S04]  /*0bd0*/  FFMA.RP R22, R15, R22, R15 ;  /* 0x000000160f167223 */ /* 0x000fc8000000800f */
[C---:B------:R-:W-:Y:S02]  /*0be0*/  LOP3.LUT R15, R17.reuse, 0x7fffff, RZ, 0xc0, !PT ;  /* 0x007fffff110f7812 */ /* 0x040fe400078ec0ff */
[----:B------:R-:W-:Y:S02]  /*0bf0*/  FSETP.NEU.FTZ.AND P0, PT, R17, R22, PT ;  /* 0x000000161100720b */ /* 0x000fe40003f1d000 */
[----:B------:R-:W-:Y:S02]  /*0c00*/  LOP3.LUT R15, R15, 0x800000, RZ, 0xfc, !PT ;  /* 0x008000000f0f7812 */ /* 0x000fe400078efcff */
[----:B------:R-:W-:Y:S02]  /*0c10*/  SEL R17, RZ, 0xffffffff, !P0 ;  /* 0xffffffffff117807 */ /* 0x000fe40004000000 */
[----:B------:R-:W-:-:S03]  /*0c20*/  LOP3.LUT R24, R24, R15, RZ, 0xc0, !PT ;  /* 0x0000000f18187212 */ /* 0x000fc600078ec0ff */
[----:B------:R-:W-:Y:S01]  /*0c30*/  IMAD.MOV R8, RZ, RZ, -R17 ;  /* 0x000000ffff087224 */ /* 0x000fe200078e0a11 */
[----:B------:R-:W-:-:S04]  /*0c40*/  SHF.R.U32.HI R24, RZ, R21, R24 ;  /* 0x00000015ff187219 */ /* 0x000fc80000011618 */
[----:B------:R-:W-:Y:S02]  /*0c50*/  LOP3.LUT P1, RZ, R8, R21, R15, 0xf8, !PT ;  /* 0x0000001508ff7212 */ /* 0x000fe4000782f80f */
[C---:B------:R-:W-:Y:S02]  /*0c60*/  LOP3.LUT P0, RZ, R24.reuse, 0x1, RZ, 0xc0, !PT ;  /* 0x0000000118ff7812 */ /* 0x040fe4000780c0ff */
[----:B------:R-:W-:-:S04]  /*0c70*/  LOP3.LUT P2, RZ, R24, 0x2, RZ, 0xc0, !PT ;  /* 0x0000000218ff7812 */ /* 0x000fc8000784c0ff */
[----:B------:R-:W-:Y:S02]  /*0c80*/  PLOP3.LUT P0, PT, P0, P1, P2, 0xe0, 0x0 ;  /* 0x000000000000781c */ /* 0x000fe40000703c20 */
[----:B------:R-:W-:Y:S02]  /*0c90*/  LOP3.LUT P1, RZ, R6, 0x7fffff, RZ, 0xc0, !PT ;  /* 0x007fffff06ff7812 */ /* 0x000fe4000782c0ff */
[----:B------:R-:W-:-:S04]  /*0ca0*/  SEL R8, RZ, 0x1, !P0 ;  /* 0x00000001ff087807 */ /* 0x000fc80004000000 */
[----:B------:R-:W-:-:S04]  /*0cb0*/  IADD3 R8, PT, PT, -R8, RZ, RZ ;  /* 0x000000ff08087210 */ /* 0x000fc80007ffe1ff */
[----:B------:R-:W-:Y:S01]  /*0cc0*/  ISETP.GE.AND P0, PT, R8, RZ, PT ;  /* 0x000000ff0800720c */ /* 0x000fe20003f06270 */
[----:B------:R-:W-:-:S05]  /*0cd0*/  VIADD R8, R19, 0xffffff04 ;  /* 0xffffff0413087836 */ /* 0x000fca0000000000 */
[----:B------:R-:W-:-:S07]  /*0ce0*/  SHF.R.U32.HI R15, RZ, R8, R15 ;  /* 0x00000008ff0f7219 */ /* 0x000fce000001160f */
[----:B------:R-:W-:-:S04]  /*0cf0*/  @!P0 VIADD R15, R15, 0x1 ;  /* 0x000000010f0f8836 */ /* 0x000fc80000000000 */
[----:B------:R-:W-:-:S05]  /*0d00*/  @!P1 IMAD.SHL.U32 R15, R15, 0x2, RZ ;  /* 0x000000020f0f9824 */ /* 0x000fca00078e00ff */
[----:B------:R-:W-:Y:S01]  /*0d10*/  LOP3.LUT R15, R15, 0x80000000, R6, 0xf8, !PT ;  /* 0x800000000f0f7812 */ /* 0x000fe200078ef806 */
[----:B------:R-:W-:Y:S06]  /*0d20*/  BRA `(.L_x_38) ;  /* 0x0000000000047947 */ /* 0x000fec0003800000 */
.L_x_39:
[----:B------:R0:W1:Y:S02]  /*0d30*/  MUFU.RCP R15, R6 ;  /* 0x00000006000f7308 */ /* 0x0000640000001000 */
.L_x_38:
[----:B------:R-:W-:Y:S05]  /*0d40*/  BSYNC.RECONVERGENT B3 ;  /* 0x0000000000037941 */ /* 0x000fea0003800200 */
.L_x_36:
[----:B------:R-:W-:-:S04]  /*0d50*/  IMAD.MOV.U32 R17, RZ, RZ, 0x0 ;  /* 0x00000000ff117424 */ /* 0x000fc800078e00ff */
[----:B01----:R-:W-:Y:S05]  /*0d60*/  RET.REL.NODEC R16 `(_Z22computeBarnesHutForcesP4BodyP10OctreeNodeii) ;  /* 0xfffffff010a47950 */ /* 0x003fea0003c3ffff */
        .weak           $__internal_3_$__cuda_sm20_sqrt_rn_f32_slowpath
        .type           $__internal_3_$__cuda_sm20_sqrt_rn_f32_slowpath,@function
        .size           $__internal_3_$__cuda_sm20_sqrt_rn_f32_slowpath,($__internal_4_$__cuda_sm3x_div_rn_noftz_f32_slowpath - $__internal_3_$__cuda_sm20_sqrt_rn_f32_slowpath)
$__internal_3_$__cuda_sm20_sqrt_rn_f32_slowpath:
[----:B------:R-:W-:-:S13]  /*0d70*/  LOP3.LUT P0, RZ, R21, 0x7fffffff, RZ, 0xc0, !PT ;  /* 0x7fffffff15ff7812 */ /* 0x000fda000780c0ff */
[----:B------:R-:W-:Y:S01]  /*0d80*/  @!P0 MOV R15, R21 ;  /* 0x00000015000f8202 */ /* 0x000fe20000000f00 */
[----:B------:R-:W-:Y:S06]  /*0d90*/  @!P0 BRA `(.L_x_40) ;  /* 0x0000000000448947 */ /* 0x000fec0003800000 */
[----:B------:R-:W-:Y:S01]  /*0da0*/  FSETP.GEU.FTZ.AND P0, PT, R21, RZ, PT ;  /* 0x000000ff1500720b */ /* 0x000fe20003f1e000 */
[----:B------:R-:W-:-:S12]  /*0db0*/  IMAD.MOV.U32 R6, RZ, RZ, R21 ;  /* 0x000000ffff067224 */ /* 0x000fd800078e0015 */
        /* <DEDUP_REMOVED lines=9> */
[----:B------:R-:W-:Y:S01]  /*0e50*/  @P0 FMUL.FTZ R25, R15, 0.5 ;  /* 0x3f0000000f190820 */ /* 0x000fe20000410000 */
[----:B------:R-:W-:Y:S02]  /*0e60*/  @!P0 IMAD.MOV.U32 R15, RZ, RZ, R6 ;  /* 0x000000ffff0f8224 */ /* 0x000fe400078e0006 */
[----:B------:R-:W-:-:S04]  /*0e70*/  @P0 FADD.FTZ R24, -R23, -RZ ;  /* 0x800000ff17180221 */ /* 0x000fc80000010100 */
[----:B------:R-:W-:-:S04]  /*0e80*/  @P0 FFMA R24, R23, R24, R22 ;  /* 0x0000001817180223 */ /* 0x000fc80000000016 */
[----:B------:R-:W-:-:S04]  /*0e90*/  @P0 FFMA R24, R24, R25, R23 ;  /* 0x0000001918180223 */ /* 0x000fc80000000017 */
[----:B------:R-:W-:-:S07]  /*0ea0*/  @P0 FMUL.FTZ R15, R24, 2.3283064365386962891e-10 ;  /* 0x2f800000180f0820 */ /* 0x000fce0000410000 */
.L_x_40:
[----:B------:R-:W-:Y:S02]  /*0eb0*/  HFMA2 R23, -RZ, RZ, 0, 0 ;  /* 0x00000000ff177431 */ /* 0x000fe400000001ff */
[----:B------:R-:W-:-:S04]  /*0ec0*/  IMAD.MOV.U32 R22, RZ, RZ, R26 ;  /* 0x000000ffff167224 */ /* 0x000fc800078e001a */
[----:B------:R-:W-:Y:S05]  /*0ed0*/  RET.REL.NODEC R22 `(_Z22computeBarnesHutForcesP4BodyP10OctreeNodeii) ;  /* 0xfffffff016487950 */ /* 0x000fea0003c3ffff */
        .weak           $__internal_4_$__cuda_sm3x_div_rn_noftz_f32_slowpath
        .type           $__internal_4_$__cuda_sm3x_div_rn_noftz_f32_slowpath,@function
        .size           $__internal_4_$__cuda_sm3x_div_rn_noftz_f32_slowpath,(.L_x_220 - $__internal_4_$__cuda_sm3x_div_rn_noftz_f32_slowpath)
$__internal_4_$__cuda_sm3x_div_rn_noftz_f32_slowpath:
[----:B------:R-:W-:Y:S01]  /*0ee0*/  SHF.R.U32.HI R23, RZ, 0x17, R15 ;  /* 0x00000017ff177819 */ /* 0x000fe2000001160f */
[----:B------:R-:W-:Y:S01]  /*0ef0*/  BSSY.RECONVERGENT B4, `(.L_x_41) ;  /* 0x0000064000047945 */ /* 0x000fe20003800200 */
[--C-:B------:R-:W-:Y:S01]  /*0f00*/  SHF.R.U32.HI R24, RZ, 0x17, R6.reuse ;  /* 0x00000017ff187819 */ /* 0x100fe20000011606 */
[----:B------:R-:W-:Y:S01]  /*0f10*/  IMAD.MOV.U32 R25, RZ, RZ, R6 ;  /* 0x000000ffff197224 */ /* 0x000fe200078e0006 */
[----:B------:R-:W-:Y:S02]  /*0f20*/  LOP3.LUT R23, R23, 0xff, RZ, 0xc0, !PT ;  /* 0x000000ff17177812 */ /* 0x000fe400078ec0ff */
[----:B------:R-:W-:Y:S02]  /*0f30*/  LOP3.LUT R29, R24, 0xff, RZ, 0xc0, !PT ;  /* 0x000000ff181d7812 */ /* 0x000fe400078ec0ff */
[----:B------:R-:W-:Y:S01]  /*0f40*/  MOV R26, R15 ;  /* 0x0000000f001a7202 */ /* 0x000fe20000000f00 */
[----:B------:R-:W-:Y:S02]  /*0f50*/  VIADD R28, R23, 0xffffffff ;  /* 0xffffffff171c7836 */ /* 0x000fe40000000000 */
[----:B------:R-:W-:-:S03]  /*0f60*/  VIADD R27, R29, 0xffffffff ;  /* 0xffffffff1d1b7836 */ /* 0x000fc60000000000 */
[----:B------:R-:W-:-:S04]  /*0f70*/  ISETP.GT.U32.AND P0, PT, R28, 0xfd, PT ;  /* 0x000000fd1c00780c */ /* 0x000fc80003f04070 */
[----:B------:R-:W-:-:S13]  /*0f80*/  ISETP.GT.U32.OR P0, PT, R27, 0xfd, P0 ;  /* 0x000000fd1b00780c */ /* 0x000fda0000704470 */
[----:B------:R-:W-:Y:S01]  /*0f90*/  @!P0 IMAD.MOV.U32 R24, RZ, RZ, RZ ;  /* 0x000000ffff188224 */ /* 0x000fe200078e00ff */
[----:B------:R-:W-:Y:S06]  /*0fa0*/  @!P0 BRA `(.L_x_42) ;  /* 0x00000000005c8947 */ /* 0x000fec0003800000 */
[----:B------:R-:W-:Y:S02]  /*0fb0*/  FSETP.GTU.FTZ.AND P1, PT, |R15|, +INF , PT ;  /* 0x7f8000000f00780b */ /* 0x000fe40003f3c200 */
[----:B------:R-:W-:-:S04]  /*0fc0*/  FSETP.GTU.FTZ.AND P0, PT, |R6|, +INF , PT ;  /* 0x7f8000000600780b */ /* 0x000fc80003f1c200 */
[----:B------:R-:W-:-:S13]  /*0fd0*/  PLOP3.LUT P0, PT, P0, P1, PT, 0xf8, 0x8f ;  /* 0x00000000008f781c */ /* 0x000fda0000703f70 */
[----:B------:R-:W-:Y:S05]  /*0fe0*/  @P0 BRA `(.L_x_43) ;  /* 0x00000004004c0947 */ /* 0x000fea0003800000 */
[----:B------:R-:W-:-:S13]  /*0ff0*/  LOP3.LUT P0, RZ, R26, 0x7fffffff, R25, 0xc8, !PT ;  /* 0x7fffffff1aff7812 */ /* 0x000fda000780c819 */
[----:B------:R-:W-:Y:S05]  /*1000*/  @!P0 BRA `(.L_x_44) ;  /* 0x00000004003c8947 */ /* 0x000fea0003800000 */
[C---:B------:R-:W-:Y:S02]  /*1010*/  FSETP.NEU.FTZ.AND P0, PT, |R6|.reuse, +INF , PT ;  /* 0x7f8000000600780b */ /* 0x040fe40003f1d200 */
[----:B------:R-:W-:Y:S02]  /*1020*/  FSETP.NEU.FTZ.AND P2, PT, |R15|, +INF , PT ;  /* 0x7f8000000f00780b */ /* 0x000fe40003f5d200 */
[----:B------:R-:W-:-:S11]  /*1030*/  FSETP.NEU.FTZ.AND P1, PT, |R6|, +INF , PT ;  /* 0x7f8000000600780b */ /* 0x000fd60003f3d200 */
[----:B------:R-:W-:Y:S05]  /*1040*/  @!P2 BRA !P0, `(.L_x_44) ;  /* 0x00000004002ca947 */ /* 0x000fea0004000000 */
[----:B------:R-:W-:-:S04]  /*1050*/  LOP3.LUT P0, RZ, R25, 0x7fffffff, RZ, 0xc0, !PT ;  /* 0x7fffffff19ff7812 */ /* 0x000fc8000780c0ff */
[----:B------:R-:W-:-:S13]  /*1060*/  PLOP3.LUT P0, PT, P2, P0, PT, 0x2f, 0xf2 ;  /* 0x0000000000f2781c */ /* 0x000fda0001700577 */
[----:B------:R-:W-:Y:S05]  /*1070*/  @P0 BRA `(.L_x_45) ;  /* 0x0000000400180947 */ /* 0x000fea0003800000 */
[----:B------:R-:W-:-:S04]  /*1080*/  LOP3.LUT P0, RZ, R26, 0x7fffffff, RZ, 0xc0, !PT ;  /* 0x7fffffff1aff7812 */ /* 0x000fc8000780c0ff */
[----:B------:R-:W-:-:S13]  /*1090*/  PLOP3.LUT P0, PT, P1, P0, PT, 0x2f, 0xf2 ;  /* 0x0000000000f2781c */ /* 0x000fda0000f00577 */
[----:B------:R-:W-:Y:S05]  /*10a0*/  @P0 BRA `(.L_x_46) ;  /* 0x0000000400000947 */ /* 0x000fea0003800000 */
[----:B------:R-:W-:Y:S02]  /*10b0*/  ISETP.GE.AND P0, PT, R27, RZ, PT ;  /* 0x000000ff1b00720c */ /* 0x000fe40003f06270 */
[----:B------:R-:W-:-:S11]  /*10c0*/  ISETP.GE.AND P1, PT, R28, RZ, PT ;  /* 0x000000ff1c00720c */ /* 0x000fd60003f26270 */
[----:B------:R-:W-:Y:S02]  /*10d0*/  @P0 IMAD.MOV.U32 R24, RZ, RZ, RZ ;  /* 0x000000ffff180224 */ /* 0x000fe400078e00ff */
[----:B------:R-:W-:Y:S01]  /*10e0*/  @!P0 FFMA R25, R6, 1.84467440737095516160e+19, RZ ;  /* 0x5f80000006198823 */ /* 0x000fe200000000ff */
[----:B------:R-:W-:Y:S02]  /*10f0*/  @!P0 IMAD.MOV.U32 R24, RZ, RZ, -0x40 ;  /* 0xffffffc0ff188424 */ /* 0x000fe400078e00ff */
[----:B------:R-:W-:-:S03]  /*1100*/  @!P1 FFMA R26, R15, 1.84467440737095516160e+19, RZ ;  /* 0x5f8000000f1a9823 */ /* 0x000fc600000000ff */
[----:B------:R-:W-:-:S07]  /*1110*/  @!P1 IADD3 R24, PT, PT, R24, 0x40, RZ ;  /* 0x0000004018189810 */ /* 0x000fce0007ffe0ff */
.L_x_42:
[----:B------:R-:W-:Y:S01]  /*1120*/  LEA R27, R23, 0xc0800000, 0x17 ;  /* 0xc0800000171b7811 */ /* 0x000fe200078eb8ff */
[----:B------:R-:W-:Y:S04]  /*1130*/  BSSY.RECONVERGENT B5, `(.L_x_47) ;  /* 0x0000036000057945 */ /* 0x000fe80003800200 */
[----:B------:R-:W-:Y:S02]  /*1140*/  IMAD.IADD R27, R26, 0x1, -R27 ;  /* 0x000000011a1b7824 */ /* 0x000fe400078e0a1b */
[----:B------:R-:W-:Y:S02]  /*1150*/  VIADD R26, R29, 0xffffff81 ;  /* 0xffffff811d1a7836 */ /* 0x000fe40000000000 */
[----:B------:R-:W0:Y:S01]  /*1160*/  MUFU.RCP R28, R27 ;  /* 0x0000001b001c7308 */ /* 0x000e220000001000 */
[----:B------:R-:W-:Y:S01]  /*1170*/  FADD.FTZ R29, -R27, -RZ ;  /* 0x800000ff1b1d7221 */ /* 0x000fe20000010100 */
[C---:B------:R-:W-:Y:S01]  /*1180*/  IMAD R6, R26.reuse, -0x800000, R25 ;  /* 0xff8000001a067824 */ /* 0x040fe200078e0219 */
[----:B------:R-:W-:-:S05]  /*1190*/  IADD3 R25, PT, PT, R26, 0x7f, -R23 ;  /* 0x0000007f1a197810 */ /* 0x000fca0007ffe817 */
[----:B------:R-:W-:Y:S02]  /*11a0*/  IMAD.IADD R31, R25, 0x1, R24 ;  /* 0x00000001191f7824 */ /* 0x000fe400078e0218 */
[----:B0-----:R-:W-:-:S04]  /*11b0*/  FFMA R23, R28, R29, 1 ;  /* 0x3f8000001c177423 */ /* 0x001fc8000000001d */
[----:B------:R-:W-:-:S04]  /*11c0*/  FFMA R23, R28, R23, R28 ;  /* 0x000000171c177223 */ /* 0x000fc8000000001c */
[----:B------:R-:W-:-:S04]  /*11d0*/  FFMA R24, R6, R23, RZ ;  /* 0x0000001706187223 */ /* 0x000fc800000000ff */
[----:B------:R-:W-:-:S04]  /*11e0*/  FFMA R25, R29, R24, R6 ;  /* 0x000000181d197223 */ /* 0x000fc80000000006 */
[----:B------:R-:W-:-:S04]  /*11f0*/  FFMA R26, R23, R25, R24 ;  /* 0x00000019171a7223 */ /* 0x000fc80000000018 */
[----:B------:R-:W-:-:S04]  /*1200*/  FFMA R29, R29, R26, R6 ;  /* 0x0000001a1d1d7223 */ /* 0x000fc80000000006 */
        /* <DEDUP_REMOVED lines=14> */
[CCC-:B------:R-:W-:Y:S01]  /*12f0*/  FFMA.RP R24, R23.reuse, R29.reuse, R26.reuse ;  /* 0x0000001d17187223 */ /* 0x1c0fe2000000801a */
[CCC-:B------:R-:W-:Y:S01]  /*1300*/  FFMA.RM R25, R23.reuse, R29.reuse, R26.reuse ;  /* 0x0000001d17197223 */ /* 0x1c0fe2000000401a */
[----:B------:R-:W-:Y:S01]  /*1310*/  FFMA.RZ R23, R23, R29, R26 ;  /* 0x0000001d17177223 */ /* 0x000fe2000000c01a */
[----:B------:R-:W-:Y:S01]  /*1320*/  IMAD.MOV R26, RZ, RZ, -R27 ;  /* 0x000000ffff1a7224 */ /* 0x000fe200078e0a1b */
[C---:B------:R-:W-:Y:S02]  /*1330*/  ISETP.NE.AND P2, PT, R27.reuse, RZ, PT ;  /* 0x000000ff1b00720c */ /* 0x040fe40003f45270 */
[----:B------:R-:W-:Y:S01]  /*1340*/  FSETP.NEU.FTZ.AND P0, PT, R24, R25, PT ;  /* 0x000000191800720b */ /* 0x000fe20003f1d000 */
[----:B------:R-:W-:Y:S01]  /*1350*/  VIADD R24, R27, 0x20 ;  /* 0x000000201b187836 */ /* 0x000fe20000000000 */
[----:B------:R-:W-:Y:S02]  /*1360*/  LOP3.LUT R23, R23, 0x7fffff, RZ, 0xc0, !PT ;  /* 0x007fffff17177812 */ /* 0x000fe400078ec0ff */
[----:B------:R-:W-:-:S02]  /*1370*/  ISETP.NE.AND P1, PT, R27, RZ, PT ;  /* 0x000000ff1b00720c */ /* 0x000fc40003f25270 */
[----:B------:R-:W-:Y:S02]  /*1380*/  LOP3.LUT R23, R23, 0x800000, RZ, 0xfc, !PT ;  /* 0x0080000017177812 */ /* 0x000fe400078efcff */
[----:B------:R-:W-:Y:S02]  /*1390*/  SEL R26, R26, RZ, P2 ;  /* 0x000000ff1a1a7207 */ /* 0x000fe40001000000 */
[----:B------:R-:W-:Y:S02]  /*13a0*/  SHF.L.U32 R24, R23, R24, RZ ;  /* 0x0000001817187219 */ /* 0x000fe400000006ff */
[----:B------:R-:W-:Y:S02]  /*13b0*/  SHF.R.U32.HI R26, RZ, R26, R23 ;  /* 0x0000001aff1a7219 */ /* 0x000fe40000011617 */
[----:B------:R-:W-:Y:S02]  /*13c0*/  ISETP.NE.AND P1, PT, R24, RZ, P1 ;  /* 0x000000ff1800720c */ /* 0x000fe40000f25270 */
[----:B------:R-:W-:-:S02]  /*13d0*/  SHF.R.U32.HI R24, RZ, 0x1, R26 ;  /* 0x00000001ff187819 */ /* 0x000fc4000001161a */
[----:B------:R-:W-:-:S04]  /*13e0*/  PLOP3.LUT P0, PT, P0, P1, PT, 0xf8, 0x8f ;  /* 0x00000000008f781c */ /* 0x000fc80000703f70 */
[----:B------:R-:W-:-:S04]  /*13f0*/  SEL R23, RZ, 0x1, !P0 ;  /* 0x00000001ff177807 */ /* 0x000fc80004000000 */
[----:B------:R-:W-:-:S04]  /*1400*/  LOP3.LUT R23, R23, 0x1, R24, 0xf8, !PT ;  /* 0x0000000117177812 */ /* 0x000fc800078ef818 */
[----:B------:R-:W-:-:S04]  /*1410*/  LOP3.LUT R23, R23, R26, RZ, 0xc0, !PT ;  /* 0x0000001a17177212 */ /* 0x000fc800078ec0ff */
[----:B------:R-:W-:-:S04]  /*1420*/  IADD3 R23, PT, PT, R24, R23, RZ ;  /* 0x0000001718177210 */ /* 0x000fc80007ffe0ff */
[----:B------:R-:W-:Y:S01]  /*1430*/  LOP3.LUT R6, R23, R6, RZ, 0xfc, !PT ;  /* 0x0000000617067212 */ /* 0x000fe200078efcff */
[----:B------:R-:W-:Y:S06]  /*1440*/  BRA `(.L_x_50) ;  /* 0x0000000000107947 */ /* 0x000fec0003800000 */
.L_x_49:
[----:B------:R-:W-:-:S04]  /*1450*/  LOP3.LUT R6, R6, 0x80000000, RZ, 0xc0, !PT ;  /* 0x8000000006067812 */ /* 0x000fc800078ec0ff */
[----:B------:R-:W-:Y:S01]  /*1460*/  LOP3.LUT R6, R6, 0x7f800000, RZ, 0xfc, !PT ;  /* 0x7f80000006067812 */ /* 0x000fe200078efcff */
[----:B------:R-:W-:Y:S06]  /*1470*/  BRA `(.L_x_50) ;  /* 0x0000000000047947 */ /* 0x000fec0003800000 */
.L_x_48:
[----:B------:R-:W-:-:S07]  /*1480*/  IMAD R6, R31, 0x800000, R6 ;  /* 0x008000001f067824 */ /* 0x000fce00078e0206 */
.L_x_50:
[----:B------:R-:W-:Y:S05]  /*1490*/  BSYNC.RECONVERGENT B5 ;  /* 0x0000000000057941 */ /* 0x000fea0003800200 */
.L_x_47:
[----:B------:R-:W-:Y:S05]  /*14a0*/  BRA `(.L_x_51) ;  /* 0x0000000000207947 */ /* 0x000fea0003800000 */
.L_x_46:
[----:B------:R-:W-:-:S04]  /*14b0*/  LOP3.LUT R6, R26, 0x80000000, R25, 0x48, !PT ;  /* 0x800000001a067812 */ /* 0x000fc800078e4819 */
[----:B------:R-:W-:Y:S01]  /*14c0*/  LOP3.LUT R6, R6, 0x7f800000, RZ, 0xfc, !PT ;  /* 0x7f80000006067812 */ /* 0x000fe200078efcff */
[----:B------:R-:W-:Y:S06]  /*14d0*/  BRA `(.L_x_51) ;  /* 0x0000000000147947 */ /* 0x000fec0003800000 */
.L_x_45:
[----:B------:R-:W-:Y:S01]  /*14e0*/  LOP3.LUT R6, R26, 0x80000000, R25, 0x48, !PT ;  /* 0x800000001a067812 */ /* 0x000fe200078e4819 */
[----:B------:R-:W-:Y:S06]  /*14f0*/  BRA `(.L_x_51) ;  /* 0x00000000000c7947 */ /* 0x000fec0003800000 */
.L_x_44:
[----:B------:R-:W0:Y:S01]  /*1500*/  MUFU.RSQ R6, -QNAN ;  /* 0xffc0000000067908 */ /* 0x000e220000001400 */
[----:B------:R-:W-:Y:S05]  /*1510*/  BRA `(.L_x_51) ;  /* 0x0000000000047947 */ /* 0x000fea0003800000 */
.L_x_43:
[----:B------:R-:W-:-:S07]  /*1520*/  FADD.FTZ R6, R6, R15 ;  /* 0x0000000f06067221 */ /* 0x000fce0000010000 */
.L_x_51:
[----:B------:R-:W-:Y:S05]  /*1530*/  BSYNC.RECONVERGENT B4 ;  /* 0x0000000000047941 */ /* 0x000fea0003800200 */
.L_x_41:
[----:B------:R-:W-:-:S04]  /*1540*/  IMAD.MOV.U32 R23, RZ, RZ, 0x0 ;  /* 0x00000000ff177424 */ /* 0x000fc800078e00ff */
[----:B0-----:R-:W-:Y:S05]  /*1550*/  RET.REL.NODEC R22 `(_Z22computeBarnesHutForcesP4BodyP10OctreeNodeii) ;  /* 0xffffffe816a87950 */ /* 0x001fea0003c3ffff */
.L_x_52:
        /* <DEDUP_REMOVED lines=10> */
.L_x_220:


//--------------------- .text._Z23computeMassDistributionP10OctreeNodeP4Bodyi --------------------------
	.section	.text._Z23computeMassDistributionP10OctreeNodeP4Bodyi,"ax",@progbits
	.align	128
        .global         _Z23computeMassDistributionP10OctreeNodeP4Bodyi
        .type           _Z23computeMassDistributionP10OctreeNodeP4Bodyi,@function
        .size           _Z23computeMassDistributionP10OctreeNodeP4Bodyi,(.L_x_221 - _Z23computeMassDistributionP10OctreeNodeP4Bodyi)
        .other          _Z23computeMassDistributionP10OctreeNodeP4Bodyi,@"STO_CUDA_ENTRY STV_DEFAULT"
_Z23computeMassDistributionP10OctreeNodeP4Bodyi:
.text._Z23computeMassDistributionP10OctreeNodeP4Bodyi:
        /* <DEDUP_REMOVED lines=10> */
[----:B0-----:R-:W-:-:S05]  /*00a0*/  IMAD.WIDE R6, R7, 0x54, R8 ;  /* 0x0000005407067825 */ /* 0x001fca00078e0208 */
[----:B-1----:R-:W2:Y:S02]  /*00b0*/  LDG.E.U8 R0, desc[UR4][R6.64+0x4c] ;  /* 0x00004c0406007981 */ /* 0x002ea4000c1e1100 */
[----:B--2---:R-:W-:-:S13]  /*00c0*/  ISETP.NE.AND P0, PT, R0, RZ, PT ;  /* 0x000000ff0000720c */ /* 0x004fda0003f05270 */
[----:B------:R-:W-:Y:S05]  /*00d0*/  @P0 EXIT ;  /* 0x000000000000094d */ /* 0x000fea0003800000 */
[----:B------:R-:W2:Y:S04]  /*00e0*/  LDG.E R21, desc[UR4][R6.64+0x2c] ;  /* 0x00002c0406157981 */ /* 0x000ea8000c1e1900 */
[----:B------:R0:W5:Y:S04]  /*00f0*/  LDG.E R4, desc[UR4][R6.64+0x30] ;  /* 0x0000300406047981 */ /* 0x000168000c1e1900 */
[----:B------:R0:W5:Y:S04]  /*0100*/  LDG.E R14, desc[UR4][R6.64+0x34] ;  /* 0x00003404060e7981 */ /* 0x000168000c1e1900 */
[----:B------:R0:W5:Y:S04]  /*0110*/  LDG.E R27, desc[UR4][R6.64+0x38] ;  /* 0x00003804061b7981 */ /* 0x000168000c1e1900 */
[----:B------:R0:W5:Y:S04]  /*0120*/  LDG.E R25, desc[UR4][R6.64+0x3c] ;  /* 0x00003c0406197981 */ /* 0x000168000c1e1900 */
[----:B------:R0:W5:Y:S04]  /*0130*/  LDG.E R23, desc[UR4][R6.64+0x40] ;  /* 0x0000400406177981 */ /* 0x000168000c1e1900 */
[----:B------:R0:W5:Y:S04]  /*0140*/  LDG.E R19, desc[UR4][R6.64+0x44] ;  /* 0x0000440406137981 */ /* 0x000168000c1e1900 */
[----:B------:R0:W5:Y:S01]  /*0150*/  LDG.E R15, desc[UR4][R6.64+0x48] ;  /* 0x00004804060f7981 */ /* 0x000162000c1e1900 */
[----:B------:R-:W-:Y:S01]  /*0160*/  BSSY.RECONVERGENT B0, `(.L_x_53) ;  /* 0x0000011000007945 */ /* 0x000fe20003800200 */
[----:B------:R-:W-:Y:S01]  /*0170*/  HFMA2 R11, -RZ, RZ, 0, 0 ;  /* 0x00000000ff0b7431 */ /* 0x000fe200000001ff */
[----:B------:R-:W-:Y:S01]  /*0180*/  MOV R13, RZ ;  /* 0x000000ff000d7202 */ /* 0x000fe20000000f00 */
[----:B------:R-:W-:-:S02]  /*0190*/  HFMA2 R2, -RZ, RZ, 0, 0 ;  /* 0x00000000ff027431 */ /* 0x000fc400000001ff */
[----:B------:R-:W-:Y:S01]  /*01a0*/  IMAD.MOV.U32 R17, RZ, RZ, RZ ;  /* 0x000000ffff117224 */ /* 0x000fe200078e00ff */
[----:B--2---:R-:W-:-:S13]  /*01b0*/  ISETP.NE.AND P0, PT, R21, -0x1, PT ;  /* 0xffffffff1500780c */ /* 0x004fda0003f05270 */
[----:B0-----:R-:W-:Y:S05]  /*01c0*/  @!P0 BRA `(.L_x_54) ;  /* 0x0000000000288947 */ /* 0x001fea0003800000 */
[----:B------:R-:W-:-:S05]  /*01d0*/  IMAD.WIDE R20, R21, 0x54, R8 ;  /* 0x0000005415147825 */ /* 0x000fca00078e0208 */
[----:B------:R-:W2:Y:S02]  /*01e0*/  LDG.E R0, desc[UR4][R20.64+0x24] ;  /* 0x0000240414007981 */ /* 0x000ea4000c1e1900 */
[----:B--2---:R-:W-:-:S13]  /*01f0*/  FSETP.GT.AND P0, PT, R0, RZ, PT ;  /* 0x000000ff0000720b */ /* 0x004fda0003f04000 */
[----:B------:R-:W2:Y:S04]  /*0200*/  @P0 LDG.E R29, desc[UR4][R20.64] ;  /* 0x00000004141d0981 */ /* 0x000ea8000c1e1900 */
[----:B------:R-:W3:Y:S04]  /*0210*/  @P0 LDG.E R3, desc[UR4][R20.64+0x4] ;  /* 0x0000040414030981 */ /* 0x000ee8000c1e1900 */
[----:B------:R-:W4:Y:S01]  /*0220*/  @P0 LDG.E R5, desc[UR4][R20.64+0x8] ;  /* 0x0000080414050981 */ /* 0x000f22000c1e1900 */
[----:B------:R-:W-:Y:S02]  /*0230*/  @P0 IMAD.MOV.U32 R2, RZ, RZ, R0 ;  /* 0x000000ffff020224 */ /* 0x000fe400078e0000 */
[C---:B--2---:R-:W-:Y:S01]  /*0240*/  @P0 FFMA R17, R0.reuse, R29, RZ ;  /* 0x0000001d00110223 */ /* 0x044fe200000000ff */
[C---:B---3--:R-:W-:Y:S01]  /*0250*/  @P0 FFMA R13, R0.reuse, R3, RZ ;  /* 0x00000003000d0223 */ /* 0x048fe200000000ff */
[----:B----4-:R-:W-:-:S07]  /*0260*/  @P0 FFMA R11, R0, R5, RZ ;  /* 0x00000005000b0223 */ /* 0x010fce00000000ff */
.L_x_54:
[----:B------:R-:W-:Y:S05]  /*0270*/  BSYNC.RECONVERGENT B0 ;  /* 0x0000000000007941 */ /* 0x000fea0003800200 */
.L_x_53:
[----:B-----5:R-:W-:Y:S01]  /*0280*/  ISETP.NE.AND P6, PT, R4, -0x1, PT ;  /* 0xffffffff0400780c */ /* 0x020fe20003fc5270 */
[----:B------:R-:W-:Y:S01]  /*0290*/  BSSY.RECONVERGENT B0, `(.L_x_55) ;  /* 0x0000012000007945 */ /* 0x000fe20003800200 */
[----:B------:R-:W-:Y:S02]  /*02a0*/  ISETP.NE.AND P0, PT, R14, -0x1, PT ;  /* 0xffffffff0e00780c */ /* 0x000fe40003f05270 */
[----:B------:R-:W-:Y:S02]  /*02b0*/  ISETP.NE.AND P1, PT, R27, -0x1, PT ;  /* 0xffffffff1b00780c */ /* 0x000fe40003f25270 */
[----:B------:R-:W-:Y:S02]  /*02c0*/  ISETP.NE.AND P2, PT, R25, -0x1, PT ;  /* 0xffffffff1900780c */ /* 0x000fe40003f45270 */
[----:B------:R-:W-:Y:S02]  /*02d0*/  ISETP.NE.AND P3, PT, R23, -0x1, PT ;  /* 0xffffffff1700780c */ /* 0x000fe40003f65270 */
[----:B------:R-:W-:-:S02]  /*02e0*/  ISETP.NE.AND P4, PT, R19, -0x1, PT ;  /* 0xffffffff1300780c */ /* 0x000fc40003f85270 */
[----:B------:R-:W-:Y:S01]  /*02f0*/  ISETP.NE.AND P5, PT, R15, -0x1, PT ;  /* 0xffffffff0f00780c */ /* 0x000fe20003fa5270 */
[----:B------:R-:W-:-:S12]  /*0300*/  @!P6 BRA `(.L_x_56) ;  /* 0x000000000028e947 */ /* 0x000fd80003800000 */
[----:B------:R-:W-:-:S05]  /*0310*/  IMAD.WIDE R4, R4, 0x54, R8 ;  /* 0x0000005404047825 */ /* 0x000fca00078e0208 */
[----:B------:R-:W2:Y:S02]  /*0320*/  LDG.E R0, desc[UR4][R4.64+0x24] ;  /* 0x0000240404007981 */ /* 0x000ea4000c1e1900 */
[----:B--2---:R-:W-:-:S13]  /*0330*/  FSETP.GT.AND P6, PT, R0, RZ, PT ;  /* 0x000000ff0000720b */ /* 0x004fda0003fc4000 */
[----:B------:R-:W2:Y:S04]  /*0340*/  @P6 LDG.E R3, desc[UR4][R4.64] ;  /* 0x0000000404036981 */ /* 0x000ea8000c1e1900 */
[----:B------:R-:W3:Y:S04]  /*0350*/  @P6 LDG.E R10, desc[UR4][R4.64+0x4] ;  /* 0x00000404040a6981 */ /* 0x000ee8000c1e1900 */
[----:B------:R-:W4:Y:S01]  /*0360*/  @P6 LDG.E R12, desc[UR4][R4.64+0x8] ;  /* 0x00000804040c6981 */ /* 0x000f22000c1e1900 */
[----:B------:R-:W-:Y:S01]  /*0370*/  @P6 FADD R2, R2, R0 ;  /* 0x0000000002026221 */ /* 0x000fe20000000000 */
[C---:B--2---:R-:W-:Y:S01]  /*0380*/  @P6 FFMA R17, R0.reuse, R3, R17 ;  /* 0x0000000300116223 */ /* 0x044fe20000000011 */
[C---:B---3--:R-:W-:Y:S01]  /*0390*/  @P6 FFMA R13, R0.reuse, R10, R13 ;  /* 0x0000000a000d6223 */ /* 0x048fe2000000000d */
[----:B----4-:R-:W-:-:S07]  /*03a0*/  @P6 FFMA R11, R0, R12, R11 ;  /* 0x0000000c000b6223 */ /* 0x010fce000000000b */
.L_x_56:
[----:B------:R-:W-:Y:S05]  /*03b0*/  BSYNC.RECONVERGENT B0 ;  /* 0x0000000000007941 */ /* 0x000fea0003800200 */
.L_x_55:
[----:B------:R-:W-:Y:S04]  /*03c0*/  BSSY.RECONVERGENT B0, `(.L_x_57) ;  /* 0x000000c000007945 */ /* 0x000fe80003800200 */
[----:B------:R-:W-:Y:S05]  /*03d0*/  @!P0 BRA `(.L_x_58) ;  /* 0x0000000000288947 */ /* 0x000fea0003800000 */
        /* <DEDUP_REMOVED lines=10> */
.L_x_58:
[----:B------:R-:W-:Y:S05]  /*0480*/  BSYNC.RECONVERGENT B0 ;  /* 0x0000000000007941 */ /* 0x000fea0003800200 */
.L_x_57:
        /* <DEDUP_REMOVED lines=12> */
.L_x_60:
[----:B------:R-:W-:Y:S05]  /*0550*/  BSYNC.RECONVERGENT B0 ;  /* 0x0000000000007941 */ /* 0x000fea0003800200 */
.L_x_59:
        /* <DEDUP_REMOVED lines=12> */
.L_x_62:
[----:B------:R-:W-:Y:S05]  /*0620*/  BSYNC.RECONVERGENT B0 ;  /* 0x0000000000007941 */ /* 0x000fea0003800200 */
.L_x_61:
        /* <DEDUP_REMOVED lines=12> */
.L_x_64:
[----:B------:R-:W-:Y:S05]  /*06f0*/  BSYNC.RECONVERGENT B0 ;  /* 0x0000000000007941 */ /* 0x000fea0003800200 */
.L_x_63:
        /* <DEDUP_REMOVED lines=12> */
.L_x_66:
[----:B------:R-:W-:Y:S05]  /*07c0*/  BSYNC.RECONVERGENT B0 ;  /* 0x0000000000007941 */ /* 0x000fea0003800200 */
.L_x_65:
[----:B------:R-:W-:Y:S04]  /*07d0*/  BSSY.RECONVERGENT B0, `(.L_x_67) ;  /* 0x000000d000007945 */ /* 0x000fe80003800200 */
[----:B------:R-:W-:Y:S05]  /*07e0*/  @!P5 BRA `(.L_x_68) ;  /* 0x00000000002cd947 */ /* 0x000fea0003800000 */
[----:B------:R-:W-:-:S05]  /*07f0*/  IMAD.WIDE R8, R15, 0x54, R8 ;  /* 0x000000540f087825 */ /* 0x000fca00078e0208 */
[----:B------:R-:W2:Y:S02]  /*0800*/  LDG.E R0, desc[UR4][R8.64+0x24] ;  /* 0x0000240408007981 */ /* 0x000ea4000c1e1900 */
[----:B--2---:R-:W-:-:S13]  /*0810*/  FSETP.GT.AND P0, PT, R0, RZ, PT ;  /* 0x000000ff0000720b */ /* 0x004fda0003f04000 */
[----:B------:R-:W-:Y:S05]  /*0820*/  @!P0 BRA `(.L_x_68) ;  /* 0x00000000001c8947 */ /* 0x000fea0003800000 */
[----:B------:R-:W2:Y:S04]  /*0830*/  LDG.E R3, desc[UR4][R8.64] ;  /* 0x0000000408037981 */ /* 0x000ea8000c1e1900 */
[----:B------:R-:W3:Y:S04]  /*0840*/  LDG.E R4, desc[UR4][R8.64+0x4] ;  /* 0x0000040408047981 */ /* 0x000ee8000c1e1900 */
[----:B------:R-:W4:Y:S01]  /*0850*/  LDG.E R10, desc[UR4][R8.64+0x8] ;  /* 0x00000804080a7981 */ /* 0x000f22000c1e1900 */
[----:B------:R-:W-:Y:S01]  /*0860*/  FADD R2, R2, R0 ;  /* 0x0000000002027221 */ /* 0x000fe20000000000 */
[C---:B--2---:R-:W-:Y:S01]  /*0870*/  FFMA R17, R0.reuse, R3, R17 ;  /* 0x0000000300117223 */ /* 0x044fe20000000011 */
[C---:B---3--:R-:W-:Y:S01]  /*0880*/  FFMA R13, R0.reuse, R4, R13 ;  /* 0x00000004000d7223 */ /* 0x048fe2000000000d */
[----:B----4-:R-:W-:-:S07]  /*0890*/  FFMA R11, R0, R10, R11 ;  /* 0x0000000a000b7223 */ /* 0x010fce000000000b */
.L_x_68:
[----:B------:R-:W-:Y:S05]  /*08a0*/  BSYNC.RECONVERGENT B0 ;  /* 0x0000000000007941 */ /* 0x000fea0003800200 */
.L_x_67:
[----:B------:R-:W-:-:S13]  /*08b0*/  FSETP.GT.AND P0, PT, R2, RZ, PT ;  /* 0x000000ff0200720b */ /* 0x000fda0003f04000 */
[----:B------:R-:W-:Y:S05]  /*08c0*/  @!P0 EXIT ;  /* 0x000000000000894d */ /* 0x000fea0003800000 */
[----:B------:R-:W0:Y:S01]  /*08d0*/  MUFU.RCP R3, R2 ;  /* 0x0000000200037308 */ /* 0x000e220000001000 */
[----:B------:R-:W-:Y:S07]  /*08e0*/  BSSY.RECONVERGENT B0, `(.L_x_69) ;  /* 0x000000c000007945 */ /* 0x000fee0003800200 */
[----:B------:R-:W1:Y:S01]  /*08f0*/  FCHK P0, R17, R2 ;  /* 0x0000000211007302 */ /* 0x000e620000000000 */
[----:B0-----:R-:W-:-:S04]  /*0900*/  FFMA R0, R3, -R2, 1 ;  /* 0x3f80000003007423 */ /* 0x001fc80000000802 */
[----:B------:R-:W-:-:S04]  /*0910*/  FFMA R0, R3, R0, R3 ;  /* 0x0000000003007223 */ /* 0x000fc80000000003 */
[----:B------:R-:W-:-:S04]  /*0920*/  FFMA R4, R0, R17, RZ ;  /* 0x0000001100047223 */ /* 0x000fc800000000ff */
[----:B------:R-:W-:-:S04]  /*0930*/  FFMA R3, R4, -R2, R17 ;  /* 0x8000000204037223 */ /* 0x000fc80000000011 */
[----:B------:R-:W-:Y:S01]  /*0940*/  FFMA R3, R0, R3, R4 ;  /* 0x0000000300037223 */ /* 0x000fe20000000004 */
[----:B-1----:R-:W-:Y:S06]  /*0950*/  @!P0 BRA `(.L_x_70) ;  /* 0x0000000000108947 */ /* 0x002fec0003800000 */
[----:B------:R-:W-:Y:S01]  /*0960*/  MOV R0, R17 ;  /* 0x0000001100007202 */ /* 0x000fe20000000f00 */
[----:B------:R-:W-:Y:S01]  /*0970*/  IMAD.MOV.U32 R3, RZ, RZ, R2 ;  /* 0x000000ffff037224 */ /* 0x000fe200078e0002 */
[----:B------:R-:W-:-:S07]  /*0980*/  MOV R4, 0x9a0 ;  /* 0x000009a000047802 */ /* 0x000fce0000000f00 */
[----:B------:R-:W-:Y:S05]  /*0990*/  CALL.REL.NOINC `($__internal_5_$__cuda_sm3x_div_rn_noftz_f32_slowpath) ;  /* 0x00000000008c7944 */ /* 0x000fea0003c00000 */
.L_x_70:
[----:B------:R-:W-:Y:S05]  /*09a0*/  BSYNC.RECONVERGENT B0 ;  /* 0x0000000000007941 */ /* 0x000fea0003800200 */
.L_x_69:
[----:B------:R-:W0:Y:S01]  /*09b0*/  MUFU.RCP R5, R2 ;  /* 0x0000000200057308 */ /* 0x000e220000001000 */
[----:B------:R1:W-:Y:S01]  /*09c0*/  STG.E desc[UR4][R6.64], R3 ;  /* 0x0000000306007986 */ /* 0x0003e2000c101904 */
[----:B------:R-:W-:Y:S06]  /*09d0*/  BSSY.RECONVERGENT B0, `(.L_x_71) ;  /* 0x000000d000007945 */ /* 0x000fec0003800200 */
[----:B------:R-:W2:Y:S01]  /*09e0*/  FCHK P0, R13, R2 ;  /* 0x000000020d007302 */ /* 0x000ea20000000000 */
[----:B0-----:R-:W-:-:S04]  /*09f0*/  FFMA R0, R5, -R2, 1 ;  /* 0x3f80000005007423 */ /* 0x001fc80000000802 */
[----:B------:R-:W-:-:S04]  /*0a00*/  FFMA R0, R5, R0, R5 ;  /* 0x0000000005007223 */ /* 0x000fc80000000005 */
[----:B------:R-:W-:-:S04]  /*0a10*/  FFMA R4, R0, R13, RZ ;  /* 0x0000000d00047223 */ /* 0x000fc800000000ff */
[----:B------:R-:W-:-:S04]  /*0a20*/  FFMA R5, R4, -R2, R13 ;  /* 0x8000000204057223 */ /* 0x000fc8000000000d */
[----:B------:R-:W-:Y:S01]  /*0a30*/  FFMA R5, R0, R5, R4 ;  /* 0x0000000500057223 */ /* 0x000fe20000000004 */
[----:B-12---:R-:W-:Y:S06]  /*0a40*/  @!P0 BRA `(.L_x_72) ;  /* 0x0000000000148947 */ /* 0x006fec0003800000 */
[----:B------:R-:W-:Y:S01]  /*0a50*/  MOV R0, R13 ;  /* 0x0000000d00007202 */ /* 0x000fe20000000f00 */
[----:B------:R-:W-:Y:S01]  /*0a60*/  IMAD.MOV.U32 R3, RZ, RZ, R2 ;  /* 0x000000ffff037224 */ /* 0x000fe200078e0002 */
[----:B------:R-:W-:-:S07]  /*0a70*/  MOV R4, 0xa90 ;  /* 0x00000a9000047802 */ /* 0x000fce0000000f00 */
[----:B------:R-:W-:Y:S05]  /*0a80*/  CALL.REL.NOINC `($__internal_5_$__cuda_sm3x_div_rn_noftz_f32_slowpath) ;  /* 0x0000000000507944 */ /* 0x000fea0003c00000 */
[----:B------:R-:W-:-:S07]  /*0a90*/  MOV R5, R3 ;  /* 0x0000000300057202 */ /* 0x000fce0000000f00 */
.L_x_72:
[----:B------:R-:W-:Y:S05]  /*0aa0*/  BSYNC.RECONVERGENT B0 ;  /* 0x0000000000007941 */ /* 0x000fea0003800200 */
.L_x_71:
        /* <DEDUP_REMOVED lines=10> */
[----:B------:R-:W-:Y:S01]  /*0b50*/  IMAD.MOV.U32 R0, RZ, RZ, R11 ;  /* 0x000000ffff007224 */ /* 0x000fe200078e000b */
[----:B------:R-:W-:Y:S02]  /*0b60*/  MOV R3, R2 ;  /* 0x0000000200037202 */ /* 0x000fe40000000f00 */
[----:B------:R-:W-:-:S07]  /*0b70*/  MOV R4, 0xb90 ;  /* 0x00000b9000047802 */ /* 0x000fce0000000f00 */
[----:B------:R-:W-:Y:S05]  /*0b80*/  CALL.REL.NOINC `($__internal_5_$__cuda_sm3x_div_rn_noftz_f32_slowpath) ;  /* 0x0000000000107944 */ /* 0x000fea0003c00000 */
.L_x_74:
[----:B------:R-:W-:Y:S05]  /*0b90*/  BSYNC.RECONVERGENT B0 ;  /* 0x0000000000007941 */ /* 0x000fea0003800200 */
.L_x_73:
[----:B------:R-:W-:Y:S04]  /*0ba0*/  STG.E desc[UR4][R6.64+0x8], R3 ;  /* 0x0000080306007986 */ /* 0x000fe8000c101904 */
[----:B------:R-:W-:Y:S01]  /*0bb0*/  STG.E desc[UR4][R6.64+0x24], R2 ;  /* 0x0000240206007986 */ /* 0x000fe2000c101904 */
[----:B------:R-:W-:Y:S05]  /*0bc0*/  EXIT ;  /* 0x000000000000794d */ /* 0x000fea0003800000 */
        .weak           $__internal_5_$__cuda_sm3x_div_rn_noftz_f32_slowpath
        .type           $__internal_5_$__cuda_sm3x_div_rn_noftz_f32_slowpath,@function
        .size           $__internal_5_$__cuda_sm3x_div_rn_noftz_f32_slowpath,(.L_x_221 - $__internal_5_$__cuda_sm3x_div_rn_noftz_f32_slowpath)
$__internal_5_$__cuda_sm3x_div_rn_noftz_f32_slowpath:
[----:B------:R-:W-:Y:S01]  /*0bd0*/  SHF.R.U32.HI R8, RZ, 0x17, R3 ;  /* 0x00000017ff087819 */ /* 0x000fe20000011603 */
[----:B------:R-:W-:Y:S01]  /*0be0*/  BSSY.RECONVERGENT B1, `(.L_x_75) ;  /* 0x0000062000017945 */ /* 0x000fe20003800200 */
[----:B------:R-:W-:Y:S02]  /*0bf0*/  SHF.R.U32.HI R5, RZ, 0x17, R0 ;  /* 0x00000017ff057819 */ /* 0x000fe40000011600 */
[----:B------:R-:W-:Y:S02]  /*0c00*/  LOP3.LUT R12, R8, 0xff, RZ, 0xc0, !PT ;  /* 0x000000ff080c7812 */ /* 0x000fe400078ec0ff */
[----:B------:R-:W-:-:S03]  /*0c10*/  LOP3.LUT R10, R5, 0xff, RZ, 0xc0, !PT ;  /* 0x000000ff050a7812 */ /* 0x000fc600078ec0ff */
[----:B------:R-:W-:Y:S01]  /*0c20*/  VIADD R9, R12, 0xffffffff ;  /* 0xffffffff0c097836 */ /* 0x000fe20000000000 */
[----:B------:R-:W-:-:S04]  /*0c30*/  IADD3 R8, PT, PT, R10, -0x1, RZ ;  /* 0xffffffff0a087810 */ /* 0x000fc80007ffe0ff */
        /* <DEDUP_REMOVED lines=22> */
[----:B------:R-:W-:Y:S01]  /*0da0*/  @P0 MOV R5, RZ ;  /* 0x000000ff00050202 */ /* 0x000fe20000000f00 */
[----:B------:R-:W-:Y:S02]  /*0db0*/  @!P0 IMAD.MOV.U32 R5, RZ, RZ, -0x40 ;  /* 0xffffffc0ff058424 */ /* 0x000fe400078e00ff */
[----:B------:R-:W-:Y:S01]  /*0dc0*/  @!P0 FFMA R0, R0, 1.84467440737095516160e+19, RZ ;  /* 0x5f80000000008823 */ /* 0x000fe200000000ff */
[----:B------:R-:W-:Y:S02]  /*0dd0*/  @!P1 FFMA R3, R3, 1.84467440737095516160e+19, RZ ;  /* 0x5f80000003039823 */ /* 0x000fe400000000ff */
[----:B------:R-:W-:-:S07]  /*0de0*/  @!P1 IADD3 R5, PT, PT, R5, 0x40, RZ ;  /* 0x0000004005059810 */ /* 0x000fce0007ffe0ff */
.L_x_76:
[----:B------:R-:W-:Y:S01]  /*0df0*/  LEA R8, R12, 0xc0800000, 0x17 ;  /* 0xc08000000c087811 */ /* 0x000fe200078eb8ff */
[----:B------:R-:W-:Y:S04]  /*0e00*/  BSSY.RECONVERGENT B2, `(.L_x_81) ;  /* 0x0000036000027945 */ /* 0x000fe80003800200 */
[----:B------:R-:W-:Y:S01]  /*0e10*/  IMAD.IADD R8, R3, 0x1, -R8 ;  /* 0x0000000103087824 */ /* 0x000fe200078e0a08 */
[----:B------:R-:W-:-:S03]  /*0e20*/  IADD3 R3, PT, PT, R10, -0x7f, RZ ;  /* 0xffffff810a037810 */ /* 0x000fc60007ffe0ff */
[----:B------:R0:W1:Y:S01]  /*0e30*/  MUFU.RCP R9, R8 ;  /* 0x0000000800097308 */ /* 0x0000620000001000 */
[----:B------:R-:W-:Y:S01]  /*0e40*/  FADD.FTZ R15, -R8, -RZ ;  /* 0x800000ff080f7221 */ /* 0x000fe20000010100 */
[C---:B------:R-:W-:Y:S01]  /*0e50*/  IMAD R0, R3.reuse, -0x800000, R0 ;  /* 0xff80000003007824 */ /* 0x040fe200078e0200 */
[----:B0-----:R-:W-:-:S05]  /*0e60*/  IADD3 R8, PT, PT, R3, 0x7f, -R12 ;  /* 0x0000007f03087810 */ /* 0x001fca0007ffe80c */
[----:B------:R-:W-:Y:S02]  /*0e70*/  IMAD.IADD R8, R8, 0x1, R5 ;  /* 0x0000000108087824 */ /* 0x000fe400078e0205 */
[----:B-1----:R-:W-:-:S04]  /*0e80*/  FFMA R10, R9, R15, 1 ;  /* 0x3f800000090a7423 */ /* 0x002fc8000000000f */
        /* <DEDUP_REMOVED lines=19> */
[CCC-:B------:R-:W-:Y:S01]  /*0fc0*/  FFMA.RZ R3, R14.reuse, R10.reuse, R9.reuse ;  /* 0x0000000a0e037223 */ /* 0x1c0fe2000000c009 */
[-CC-:B------:R-:W-:Y:S01]  /*0fd0*/  FFMA.RM R8, R14, R10.reuse, R9.reuse ;  /* 0x0000000a0e087223 */ /* 0x180fe20000004009 */
[C---:B------:R-:W-:Y:S02]  /*0fe0*/  ISETP.NE.AND P2, PT, R12.reuse, RZ, PT ;  /* 0x000000ff0c00720c */ /* 0x040fe40003f45270 */
[----:B------:R-:W-:Y:S02]  /*0ff0*/  ISETP.NE.AND P1, PT, R12, RZ, PT ;  /* 0x000000ff0c00720c */ /* 0x000fe40003f25270 */
[----:B------:R-:W-:Y:S01]  /*1000*/  LOP3.LUT R5, R3, 0x7fffff, RZ, 0xc0, !PT ;  /* 0x007fffff03057812 */ /* 0x000fe200078ec0ff */
[----:B------:R-:W-:Y:S01]  /*1010*/  FFMA.RP R3, R14, R10, R9 ;  /* 0x0000000a0e037223 */ /* 0x000fe20000008009 */
[----:B------:R-:W-:Y:S01]  /*1020*/  IADD3 R10, PT, PT, R12, 0x20, RZ ;  /* 0x000000200c0a7810 */ /* 0x000fe20007ffe0ff */
[----:B------:R-:W-:Y:S01]  /*1030*/  IMAD.MOV R9, RZ, RZ, -R12 ;  /* 0x000000ffff097224 */ /* 0x000fe200078e0a0c */
        /* <DEDUP_REMOVED lines=14> */
.L_x_83:
[----:B------:R-:W-:-:S04]  /*1120*/  LOP3.LUT R0, R0, 0x80000000, RZ, 0xc0, !PT ;  /* 0x8000000000007812 */ /* 0x000fc800078ec0ff */
[----:B------:R-:W-:Y:S01]  /*1130*/  LOP3.LUT R0, R0, 0x7f800000, RZ, 0xfc, !PT ;  /* 0x7f80000000007812 */ /* 0x000fe200078efcff */
[----:B------:R-:W-:Y:S06]  /*1140*/  BRA `(.L_x_84) ;  /* 0x0000000000047947 */ /* 0x000fec0003800000 */
.L_x_82:
[----:B------:R-:W-:-:S07]  /*1150*/  IMAD R0, R8, 0x800000, R0 ;  /* 0x0080000008007824 */ /* 0x000fce00078e0200 */
.L_x_84:
[----:B------:R-:W-:Y:S05]  /*1160*/  BSYNC.RECONVERGENT B2 ;  /* 0x0000000000027941 */ /* 0x000fea0003800200 */
.L_x_81:
[----:B------:R-:W-:Y:S05]  /*1170*/  BRA `(.L_x_85) ;  /* 0x0000000000207947 */ /* 0x000fea0003800000 */
.L_x_80:
[----:B------:R-:W-:-:S04]  /*1180*/  LOP3.LUT R0, R3, 0x80000000, R0, 0x48, !PT ;  /* 0x8000000003007812 */ /* 0x000fc800078e4800 */
[----:B------:R-:W-:Y:S01]  /*1190*/  LOP3.LUT R0, R0, 0x7f800000, RZ, 0xfc, !PT ;  /* 0x7f80000000007812 */ /* 0x000fe200078efcff */
[----:B------:R-:W-:Y:S06]  /*11a0*/  BRA `(.L_x_85) ;  /* 0x0000000000147947 */ /* 0x000fec0003800000 */
.L_x_79:
[----:B------:R-:W-:Y:S01]  /*11b0*/  LOP3.LUT R0, R3, 0x80000000, R0, 0x48, !PT ;  /* 0x8000000003007812 */ /* 0x000fe200078e4800 */
[----:B------:R-:W-:Y:S06]  /*11c0*/  BRA `(.L_x_85) ;  /* 0x00000000000c7947 */ /* 0x000fec0003800000 */
.L_x_78:
[----:B------:R-:W0:Y:S01]  /*11d0*/  MUFU.RSQ R0, -QNAN ;  /* 0xffc0000000007908 */ /* 0x000e220000001400 */
[----:B------:R-:W-:Y:S05]  /*11e0*/  BRA `(.L_x_85) ;  /* 0x0000000000047947 */ /* 0x000fea0003800000 */
.L_x_77:
[----:B------:R-:W-:-:S07]  /*11f0*/  FADD.FTZ R0, R0, R3 ;  /* 0x0000000300007221 */ /* 0x000fce0000010000 */
.L_x_85:
[----:B------:R-:W-:Y:S05]  /*1200*/  BSYNC.RECONVERGENT B1 ;  /* 0x0000000000017941 */ /* 0x000fea0003800200 */
.L_x_75:
[----:B------:R-:W-:Y:S01]  /*1210*/  IMAD.MOV.U32 R5, RZ, RZ, 0x0 ;  /* 0x00000000ff057424 */ /* 0x000fe200078e00ff */
[----:B0-----:R-:W-:-:S03]  /*1220*/  MOV R3, R0 ;  /* 0x0000000000037202 */ /* 0x001fc60000000f00 */
[----:B------:R-:W-:Y:S05]  /*1230*/  RET.REL.NODEC R4 `(_Z23computeMassDistributionP10OctreeNodeP4Bodyi) ;  /* 0xffffffec04707950 */ /* 0x000fea0003c3ffff */
.L_x_86:
        /* <DEDUP_REMOVED lines=12> */
.L_x_221:


//--------------------- .text._Z11buildOctreeP4BodyP10OctreeNodeii --------------------------
	.section	.text._Z11buildOctreeP4BodyP10OctreeNodeii,"ax",@progbits
	.align	128
        .global         _Z11buildOctreeP4BodyP10OctreeNodeii
        .type           _Z11buildOctreeP4BodyP10OctreeNodeii,@function
        .size           _Z11buildOctreeP4BodyP10OctreeNodeii,(.L_x_228 - _Z11buildOctreeP4BodyP10OctreeNodeii)
        .other          _Z11buildOctreeP4BodyP10OctreeNodeii,@"STO_CUDA_ENTRY STV_DEFAULT"
_Z11buildOctreeP4BodyP10OctreeNodeii:
.text._Z11buildOctreeP4BodyP10OctreeNodeii:
[----:B------:R-:W-:Y:S01]  /*0000*/  LDC R1, c[0x0][0x37c] ;  /* 0x0000df00ff017b82 */ /* 0x000fe20000000800 */
[----:B------:R-:W0:Y:S07]  /*0010*/  S2R R0, SR_TID.X ;  /* 0x0000000000007919 */ /* 0x000e2e0000002100 */
[----:B------:R-:W0:Y:S02]  /*0020*/  S2UR UR4, SR_CTAID.X ;  /* 0x00000000000479c3 */ /* 0x000e240000002500 */
[----:B0-----:R-:W-:-:S13]  /*0030*/  LOP3.LUT P0, RZ, R0, UR4, RZ, 0xfc, !PT ;  /* 0x0000000400ff7c12 */ /* 0x001fda000f80fcff */
[----:B------:R-:W-:Y:S05]  /*0040*/  @P0 EXIT ;  /* 0x000000000000094d */ /* 0x000fea0003800000 */
[----:B------:R-:W0:Y:S01]  /*0050*/  LDC R4, c[0x0][0x390] ;  /* 0x0000e400ff047b82 */ /* 0x000e220000000800 */
[----:B------:R-:W1:Y:S01]  /*0060*/  LDCU.64 UR4, c[0x0][0x358] ;  /* 0x00006b00ff0477ac */ /* 0x000e620008000a00 */
[----:B------:R-:W-:Y:S01]  /*0070*/  HFMA2 R5, -RZ, RZ, -3.390625, 0 ;  /* 0xc2c80000ff057431 */ /* 0x000fe200000001ff */
[----:B------:R-:W-:Y:S01]  /*0080*/  MOV R7, 0x42c80000 ;  /* 0x42c8000000077802 */ /* 0x000fe20000000f00 */
[----:B------:R-:W-:Y:S01]  /*0090*/  HFMA2 R0, -RZ, RZ, 0, 5.9604644775390625e-08 ;  /* 0x00000001ff007431 */ /* 0x000fe200000001ff */
[----:B------:R-:W-:Y:S01]  /*00a0*/  MOV R9, 0xffffffff ;  /* 0xffffffff00097802 */ /* 0x000fe20000000f00 */
[----:B------:R-:W-:Y:S02]  /*00b0*/  HFMA2 R11, -RZ, RZ, 3.640625, 0 ;  /* 0x43480000ff0b7431 */ /* 0x000fe400000001ff */
[----:B------:R-:W1:Y:S01]  /*00c0*/  LDC.64 R2, c[0x0][0x388] ;  /* 0x0000e200ff027b82 */ /* 0x000e620000000a00 */
[----:B0-----:R-:W-:Y:S01]  /*00d0*/  ISETP.GE.AND P0, PT, R4, 0x1, PT ;  /* 0x000000010400780c */ /* 0x001fe20003f06270 */
[----:B-1----:R0:W-:Y:S04]  /*00e0*/  STG.E desc[UR4][R2.64+0xc], R5 ;  /* 0x00000c0502007986 */ /* 0x0021e8000c101904 */
[----:B------:R0:W-:Y:S04]  /*00f0*/  STG.E desc[UR4][R2.64+0x10], R5 ;  /* 0x0000100502007986 */ /* 0x0001e8000c101904 */
[----:B------:R0:W-:Y:S04]  /*0100*/  STG.E desc[UR4][R2.64+0x14], R5 ;  /* 0x0000140502007986 */ /* 0x0001e8000c101904 */
[----:B------:R0:W-:Y:S04]  /*0110*/  STG.E desc[UR4][R2.64+0x18], R7 ;  /* 0x0000180702007986 */ /* 0x0001e8000c101904 */
[----:B------:R0:W-:Y:S04]  /*0120*/  STG.E desc[UR4][R2.64+0x1c], R7 ;  /* 0x00001c0702007986 */ /* 0x0001e8000c101904 */
[----:B------:R0:W-:Y:S04]  /*0130*/  STG.E desc[UR4][R2.64+0x20], R7 ;  /* 0x0000200702007986 */ /* 0x0001e8000c101904 */
[----:B------:R0:W-:Y:S04]  /*0140*/  STG.E desc[UR4][R2.64+0x28], R9 ;  /* 0x0000280902007986 */ /* 0x0001e8000c101904 */
[----:B------:R0:W-:Y:S04]  /*0150*/  STG.E desc[UR4][R2.64+0x50], R11 ;  /* 0x0000500b02007986 */ /* 0x0001e8000c101904 */
[----:B------:R0:W-:Y:S04]  /*0160*/  STG.E desc[UR4][R2.64+0x24], RZ ;  /* 0x000024ff02007986 */ /* 0x0001e8000c101904 */
[----:B------:R0:W-:Y:S01]  /*0170*/  STG.E.U8 desc[UR4][R2.64+0x4c], R0 ;  /* 0x00004c0002007986 */ /* 0x0001e2000c101104 */
[----:B------:R-:W-:Y:S05]  /*0180*/  @!P0 EXIT ;  /* 0x000000000000894d */ /* 0x000fea0003800000 */
[----:B------:R-:W-:Y:S02]  /*0190*/  MOV R21, 0x1 ;  /* 0x0000000100157802 */ /* 0x000fe40000000f00 */
[----:B0-----:R-:W-:-:S07]  /*01a0*/  MOV R2, RZ ;  /* 0x000000ff00027202 */ /* 0x001fce0000000f00 */
.L_x_98:
[----:B0-----:R-:W0:Y:S02]  /*01b0*/  LDC.64 R8, c[0x0][0x380] ;  /* 0x0000e000ff087b82 */ /* 0x001e240000000a00 */
[----:B0-----:R-:W-:-:S05]  /*01c0*/  IMAD.WIDE.U32 R8, R2, 0x2c, R8 ;  /* 0x0000002c02087825 */ /* 0x001fca00078e0008 */
[----:B------:R0:W5:Y:S04]  /*01d0*/  LDG.E R3, desc[UR4][R8.64] ;  /* 0x0000000408037981 */ /* 0x000168000c1e1900 */
[----:B------:R0:W5:Y:S04]  /*01e0*/  LDG.E R4, desc[UR4][R8.64+0x4] ;  /* 0x0000040408047981 */ /* 0x000168000c1e1900 */
[----:B------:R0:W5:Y:S04]  /*01f0*/  LDG.E R5, desc[UR4][R8.64+0x8] ;  /* 0x0000080408057981 */ /* 0x000168000c1e1900 */
[----:B------:R0:W5:Y:S01]  /*0200*/  LDG.E R6, desc[UR4][R8.64+0x24] ;  /* 0x0000240408067981 */ /* 0x000162000c1e1900 */
[----:B------:R-:W-:-:S07]  /*0210*/  MOV R15, RZ ;  /* 0x000000ff000f7202 */ /* 0x000fce0000000f00 */
.L_x_96:
[----:B-1----:R-:W1:Y:S02]  /*0220*/  LDC.64 R12, c[0x0][0x388] ;  /* 0x0000e200ff0c7b82 */ /* 0x002e640000000a00 */
[----:B-1---5:R-:W-:-:S05]  /*0230*/  IMAD.WIDE R14, R15, 0x54, R12 ;  /* 0x000000540f0e7825 */ /* 0x022fca00078e020c */
[----:B------:R-:W2:Y:S02]  /*0240*/  LDG.E.U8 R0, desc[UR4][R14.64+0x4c] ;  /* 0x00004c040e007981 */ /* 0x000ea4000c1e1100 */
[----:B--2---:R-:W-:-:S13]  /*0250*/  ISETP.NE.AND P0, PT, R0, RZ, PT ;  /* 0x000000ff0000720c */ /* 0x004fda0003f05270 */
[----:B------:R-:W-:Y:S05]  /*0260*/  @!P0 BRA `(.L_x_87) ;  /* 0x0000001000848947 */ /* 0x000fea0003800000 */
[----:B------:R-:W2:Y:S02]  /*0270*/  LDG.E R7, desc[UR4][R14.64+0x28] ;  /* 0x000028040e077981 */ /* 0x000ea4000c1e1900 */
[----:B--2---:R-:W-:-:S13]  /*0280*/  ISETP.NE.AND P0, PT, R7, -0x1, PT ;  /* 0xffffffff0700780c */ /* 0x004fda0003f05270 */
[----:B------:R-:W-:Y:S05]  /*0290*/  @!P0 BRA `(.L_x_88) ;  /* 0x0000001000608947 */ /* 0x000fea0003800000 */
[----:B------:R-:W2:Y:S01]  /*02a0*/  LDG.E R25, desc[UR4][R14.64+0xc] ;  /* 0x00000c040e197981 */ /* 0x000ea2000c1e1900 */
[----:B------:R-:W1:Y:S01]  /*02b0*/  LDC.64 R16, c[0x0][0x380] ;  /* 0x0000e000ff107b82 */ /* 0x000e620000000a00 */
[----:B------:R-:W3:Y:S02]  /*02c0*/  LDCU UR6, c[0x0][0x394] ;  /* 0x00007280ff0677ac */ /* 0x000ee40008000800 */
[----:B------:R-:W2:Y:S04]  /*02d0*/  LDG.E R0, desc[UR4][R14.64+0x18] ;  /* 0x000018040e007981 */ /* 0x000ea8000c1e1900 */
[----:B------:R-:W4:Y:S04]  /*02e0*/  LDG.E R27, desc[UR4][R14.64+0x10] ;  /* 0x000010040e1b7981 */ /* 0x000f28000c1e1900 */
[----:B------:R-:W4:Y:S04]  /*02f0*/  LDG.E R18, desc[UR4][R14.64+0x1c] ;  /* 0x00001c040e127981 */ /* 0x000f28000c1e1900 */
[----:B------:R-:W4:Y:S04]  /*0300*/  LDG.E R23, desc[UR4][R14.64+0x14] ;  /* 0x000014040e177981 */ /* 0x000f28000c1e1900 */
[----:B------:R-:W4:Y:S01]  /*0310*/  LDG.E R20, desc[UR4][R14.64+0x20] ;  /* 0x000020040e147981 */ /* 0x000f22000c1e1900 */
[----:B---3--:R-:W-:Y:S01]  /*0320*/  ISETP.GE.AND P0, PT, R21, UR6, PT ;  /* 0x0000000615007c0c */ /* 0x008fe2000bf06270 */
[----:B-1----:R-:W-:-:S05]  /*0330*/  IMAD.WIDE R16, R7, 0x2c, R16 ;  /* 0x0000002c07107825 */ /* 0x002fca00078e0210 */
[----:B0-----:R0:W5:Y:S04]  /*0340*/  LDG.E R8, desc[UR4][R16.64] ;  /* 0x0000000410087981 */ /* 0x001168000c1e1900 */
[----:B------:R0:W5:Y:S04]  /*0350*/  LDG.E R9, desc[UR4][R16.64+0x4] ;  /* 0x0000040410097981 */ /* 0x000168000c1e1900 */
[----:B------:R0:W5:Y:S04]  /*0360*/  LDG.E R11, desc[UR4][R16.64+0x8] ;  /* 0x00000804100b7981 */ /* 0x000168000c1e1900 */
[----:B------:R0:W5:Y:S04]  /*0370*/  LDG.E R10, desc[UR4][R16.64+0x24] ;  /* 0x00002404100a7981 */ /* 0x000168000c1e1900 */
[----:B------:R0:W-:Y:S01]  /*0380*/  STG.E.U8 desc[UR4][R14.64+0x4c], RZ ;  /* 0x00004cff0e007986 */ /* 0x0001e2000c101104 */
[----:B--2---:R-:W-:Y:S01]  /*0390*/  FADD R0, R25, R0 ;  /* 0x0000000019007221 */ /* 0x004fe20000000000 */
[----:B----4-:R-:W-:-:S03]  /*03a0*/  FADD R19, R27, R18 ;  /* 0x000000121b137221 */ /* 0x010fc60000000000 */
[----:B------:R-:W-:Y:S01]  /*03b0*/  FMUL R18, R0, 0.5 ;  /* 0x3f00000000127820 */ /* 0x000fe20000400000 */
[----:B------:R-:W-:Y:S01]  /*03c0*/  FMUL R19, R19, 0.5 ;  /* 0x3f00000013137820 */ /* 0x000fe20000400000 */
[----:B------:R-:W-:-:S04]  /*03d0*/  FADD R20, R23, R20 ;  /* 0x0000001417147221 */ /* 0x000fc80000000000 */
[----:B------:R-:W-:Y:S01]  /*03e0*/  FMUL R0, R20, 0.5 ;  /* 0x3f00000014007820 */ /* 0x000fe20000400000 */
[----:B0-----:R-:W-:Y:S06]  /*03f0*/  @P0 BRA `(.L_x_89) ;  /* 0x0000000000c00947 */ /* 0x001fec0003800000 */
[----:B------:R-:W-:Y:S01]  /*0400*/  IMAD.WIDE R16, R21, 0x54, R12 ;  /* 0x0000005415107825 */ /* 0x000fe200078e020c */
[----:B------:R0:W-:Y:S03]  /*0410*/  STG.E desc[UR4][R14.64+0x2c], R21 ;  /* 0x00002c150e007986 */ /* 0x0001e6000c101904 */
[----:B------:R-:W-:Y:S01]  /*0420*/  FADD R20, -R25, R18 ;  /* 0x0000001219147221 */ /* 0x000fe20000000100 */
[----:B------:R-:W-:Y:S01]  /*0430*/  MOV R22, 0xffffffff ;  /* 0xffffffff00167802 */ /* 0x000fe20000000f00 */
[----:B------:R1:W-:Y:S02]  /*0440*/  STG.E desc[UR4][R16.64+0x10], R27 ;  /* 0x0000101b10007986 */ /* 0x0003e4000c101904 */
[----:B------:R-:W-:Y:S01]  /*0450*/  FMUL R29, R20, 0.5 ;  /* 0x3f000000141d7820 */ /* 0x000fe20000400000 */
[----:B------:R-:W-:Y:S01]  /*0460*/  HFMA2 R20, -RZ, RZ, 0, 5.9604644775390625e-08 ;  /* 0x00000001ff147431 */ /* 0x000fe200000001ff */
[----:B------:R1:W-:Y:S01]  /*0470*/  STG.E desc[UR4][R16.64+0xc], R25 ;  /* 0x00000c1910007986 */ /* 0x0003e2000c101904 */
[----:B0-----:R-:W-:-:S03]  /*0480*/  IADD3 R21, PT, PT, R21, 0x1, RZ ;  /* 0x0000000115157810 */ /* 0x001fc60007ffe0ff */
[----:B------:R1:W-:Y:S01]  /*0490*/  STG.E desc[UR4][R16.64+0x14], R23 ;  /* 0x0000141710007986 */ /* 0x0003e2000c101904 */
[----:B------:R-:W-:-:S03]  /*04a0*/  ISETP.GE.AND P0, PT, R21, UR6, PT ;  /* 0x0000000615007c0c */ /* 0x000fc6000bf06270 */
[----:B------:R1:W-:Y:S04]  /*04b0*/  STG.E desc[UR4][R16.64+0x28], R22 ;  /* 0x0000281610007986 */ /* 0x0003e8000c101904 */
[----:B------:R1:W-:Y:S04]  /*04c0*/  STG.E desc[UR4][R16.64+0x50], R29 ;  /* 0x0000501d10007986 */ /* 0x0003e8000c101904 */
[----:B------:R1:W-:Y:S04]  /*04d0*/  STG.E desc[UR4][R16.64+0x24], RZ ;  /* 0x000024ff10007986 */ /* 0x0003e8000c101904 */
[----:B------:R1:W-:Y:S04]  /*04e0*/  STG.E desc[UR4][R16.64+0x18], R18 ;  /* 0x0000181210007986 */ /* 0x0003e8000c101904 */
[----:B------:R1:W-:Y:S04]  /*04f0*/  STG.E desc[UR4][R16.64+0x1c], R19 ;  /* 0x00001c1310007986 */ /* 0x0003e8000c101904 */
[----:B------:R1:W-:Y:S04]  /*0500*/  STG.E desc[UR4][R16.64+0x20], R0 ;  /* 0x0000200010007986 */ /* 0x0003e8000c101904 */
[----:B------:R1:W-:Y:S01]  /*0510*/  STG.E.U8 desc[UR4][R16.64+0x4c], R20 ;  /* 0x00004c1410007986 */ /* 0x0003e2000c101104 */
[----:B------:R-:W-:Y:S05]  /*0520*/  @P0 BRA `(.L_x_90) ;  /* 0x0000000000f00947 */ /* 0x000fea0003800000 */
[----:B------:R-:W-:Y:S01]  /*0530*/  MOV R26, 0x1 ;  /* 0x00000001001a7802 */ /* 0x000fe20000000f00 */
[C---:B-1----:R-:W-:Y:S01]  /*0540*/  IMAD.WIDE R16, R21.reuse, 0x54, R12 ;  /* 0x0000005415107825 */ /* 0x042fe200078e020c */
[----:B------:R-:W-:Y:S01]  /*0550*/  MOV R29, 0xffffffff ;  /* 0xffffffff001d7802 */ /* 0x000fe20000000f00 */
[----:B------:R0:W-:Y:S04]  /*0560*/  STG.E desc[UR4][R14.64+0x30], R21 ;  /* 0x000030150e007986 */ /* 0x0001e8000c101904 */
[----:B------:R-:W-:Y:S04]  /*0570*/  STG.E desc[UR4][R16.64+0x28], R29 ;  /* 0x0000281d10007986 */ /* 0x000fe8000c101904 */
[----:B------:R-:W-:Y:S04]  /*0580*/  STG.E desc[UR4][R16.64+0x24], RZ ;  /* 0x000024ff10007986 */ /* 0x000fe8000c101904 */
[----:B------:R1:W-:Y:S04]  /*0590*/  STG.E.U8 desc[UR4][R16.64+0x4c], R26 ;  /* 0x00004c1a10007986 */ /* 0x0003e8000c101104 */
[----:B------:R-:W2:Y:S04]  /*05a0*/  LDG.E R20, desc[UR4][R14.64+0xc] ;  /* 0x00000c040e147981 */ /* 0x000ea8000c1e1900 */
[----:B------:R-:W2:Y:S04]  /*05b0*/  LDG.E R23, desc[UR4][R14.64+0x18] ;  /* 0x000018040e177981 */ /* 0x000ea8000c1e1900 */
[----:B------:R-:W3:Y:S04]  /*05c0*/  LDG.E R27, desc[UR4][R14.64+0x10] ;  /* 0x000010040e1b7981 */ /* 0x000ee8000c1e1900 */
[----:B------:R-:W4:Y:S04]  /*05d0*/  LDG.E R22, desc[UR4][R14.64+0x1c] ;  /* 0x00001c040e167981 */ /* 0x000f28000c1e1900 */
[----:B------:R-:W4:Y:S04]  /*05e0*/  LDG.E R25, desc[UR4][R14.64+0x14] ;  /* 0x000014040e197981 */ /* 0x000f28000c1e1900 */
[----:B------:R-:W4:Y:S01]  /*05f0*/  LDG.E R24, desc[UR4][R14.64+0x20] ;  /* 0x000020040e187981 */ /* 0x000f22000c1e1900 */
[----:B0-----:R-:W-:Y:S01]  /*0600*/  IADD3 R21, PT, PT, R21, 0x1, RZ ;  /* 0x0000000115157810 */ /* 0x001fe20007ffe0ff */
[----:B--2---:R-:W-:-:S02]  /*0610*/  FADD R20, R20, R23 ;  /* 0x0000001714147221 */ /* 0x004fc40000000000 */
[----:B------:R0:W-:Y:S02]  /*0620*/  STG.E desc[UR4][R16.64+0x18], R23 ;  /* 0x0000181710007986 */ /* 0x0001e4000c101904 */
[----:B------:R-:W-:Y:S02]  /*0630*/  FMUL R20, R20, 0.5 ;  /* 0x3f00000014147820 */ /* 0x000fe40000400000 */
[----:B---3--:R0:W-:Y:S01]  /*0640*/  STG.E desc[UR4][R16.64+0x10], R27 ;  /* 0x0000101b10007986 */ /* 0x0081e2000c101904 */
[----:B----4-:R-:W-:Y:S01]  /*0650*/  FADD R22, R27, R22 ;  /* 0x000000161b167221 */ /* 0x010fe20000000000 */
[----:B-1----:R-:W-:Y:S02]  /*0660*/  FADD R26, R23, -R20 ;  /* 0x80000014171a7221 */ /* 0x002fe40000000000 */
[----:B------:R0:W-:Y:S01]  /*0670*/  STG.E desc[UR4][R16.64+0xc], R20 ;  /* 0x00000c1410007986 */ /* 0x0001e2000c101904 */
[----:B------:R-:W-:Y:S01]  /*0680*/  FMUL R29, R22, 0.5 ;  /* 0x3f000000161d7820 */ /* 0x000fe20000400000 */
[----:B------:R-:W-:-:S02]  /*0690*/  FMUL R26, R26, 0.5 ;  /* 0x3f0000001a1a7820 */ /* 0x000fc40000400000 */
[----:B------:R0:W-:Y:S01]  /*06a0*/  STG.E desc[UR4][R16.64+0x14], R25 ;  /* 0x0000141910007986 */ /* 0x0001e2000c101904 */
[----:B------:R-:W-:-:S03]  /*06b0*/  FADD R24, R25, R24 ;  /* 0x0000001819187221 */ /* 0x000fc60000000000 */
[----:B------:R0:W-:Y:S01]  /*06c0*/  STG.E desc[UR4][R16.64+0x1c], R29 ;  /* 0x00001c1d10007986 */ /* 0x0001e2000c101904 */
[----:B------:R-:W-:-:S03]  /*06d0*/  FMUL R24, R24, 0.5 ;  /* 0x3f00000018187820 */ /* 0x000fc60000400000 */
[----:B------:R0:W-:Y:S04]  /*06e0*/  STG.E desc[UR4][R16.64+0x50], R26 ;  /* 0x0000501a10007986 */ /* 0x0001e8000c101904 */
[----:B------:R0:W-:Y:S02]  /*06f0*/  STG.E desc[UR4][R16.64+0x20], R24 ;  /* 0x0000201810007986 */ /* 0x0001e4000c101904 */
.L_x_89:
[----:B------:R-:W-:-:S13]  /*0700*/  ISETP.GE.AND P0, PT, R21, UR6, PT ;  /* 0x0000000615007c0c */ /* 0x000fda000bf06270 */
[----:B------:R-:W-:Y:S05]  /*0710*/  @P0 BRA `(.L_x_91) ;  /* 0x0000000000f00947 */ /* 0x000fea0003800000 */
[----:B0-----:R-:W-:Y:S01]  /*0720*/  MOV R26, 0x1 ;  /* 0x00000001001a7802 */ /* 0x001fe20000000f00 */
[C---:B------:R-:W-:Y:S01]  /*0730*/  IMAD.WIDE R16, R21.reuse, 0x54, R12 ;  /* 0x0000005415107825 */ /* 0x040fe200078e020c */
[----:B------:R-:W-:Y:S01]  /*0740*/  MOV R29, 0xffffffff ;  /* 0xffffffff001d7802 */ /* 0x000fe20000000f00 */
[----:B------:R0:W-:Y:S04]  /*0750*/  STG.E desc[UR4][R14.64+0x34], R21 ;  /* 0x000034150e007986 */ /* 0x0001e8000c101904 */
[----:B------:R-:W-:Y:S04]  /*0760*/  STG.E desc[UR4][R16.64+0x28], R29 ;  /* 0x0000281d10007986 */ /* 0x000fe8000c101904 */
[----:B------:R-:W-:Y:S04]  /*0770*/  STG.E desc[UR4][R16.64+0x24], RZ ;  /* 0x000024ff10007986 */ /* 0x000fe8000c101904 */
[----:B------:R1:W-:Y:S04]  /*0780*/  STG.E.U8 desc[UR4][R16.64+0x4c], R26 ;  /* 0x00004c1a10007986 */ /* 0x0003e8000c101104 */
[----:B------:R-:W2:Y:S04]  /*0790*/  LDG.E R23, desc[UR4][R14.64+0xc] ;  /* 0x00000c040e177981 */ /* 0x000ea8000c1e1900 */
[----:B------:R-:W3:Y:S04]  /*07a0*/  LDG.E R20, desc[UR4][R14.64+0x18] ;  /* 0x000018040e147981 */ /* 0x000ee8000c1e1900 */
[----:B------:R-:W4:Y:S04]  /*07b0*/  LDG.E R22, desc[UR4][R14.64+0x10] ;  /* 0x000010040e167981 */ /* 0x000f28000c1e1900 */
[----:B------:R-:W4:Y:S04]  /*07c0*/  LDG.E R27, desc[UR4][R14.64+0x1c] ;  /* 0x00001c040e1b7981 */ /* 0x000f28000c1e1900 */
[----:B------:R-:W4:Y:S04]  /*07d0*/  LDG.E R25, desc[UR4][R14.64+0x14] ;  /* 0x000014040e197981 */ /* 0x000f28000c1e1900 */
[----:B------:R-:W4:Y:S01]  /*07e0*/  LDG.E R24, desc[UR4][R14.64+0x20] ;  /* 0x000020040e187981 */ /* 0x000f22000c1e1900 */
[----:B0-----:R-:W-:-:S03]  /*07f0*/  IADD3 R21, PT, PT, R21, 0x1, RZ ;  /* 0x0000000115157810 */ /* 0x001fc60007ffe0ff */
[----:B--2---:R0:W-:Y:S01]  /*0800*/  STG.E desc[UR4][R16.64+0xc], R23 ;  /* 0x00000c1710007986 */ /* 0x0041e2000c101904 */
[----:B---3--:R-:W-:-:S04]  /*0810*/  FADD R20, R23, R20 ;  /* 0x0000001417147221 */ /* 0x008fc80000000000 */
[----:B------:R-:W-:Y:S01]  /*0820*/  FMUL R20, R20, 0.5 ;  /* 0x3f00000014147820 */ /* 0x000fe20000400000 */
[----:B----4-:R-:W-:-:S03]  /*0830*/  FADD R22, R22, R27 ;  /* 0x0000001b16167221 */ /* 0x010fc60000000000 */
[----:B-1----:R-:W-:Y:S01]  /*0840*/  FADD R26, -R23, R20 ;  /* 0x00000014171a7221 */ /* 0x002fe20000000100 */
[----:B------:R0:W-:Y:S01]  /*0850*/  STG.E desc[UR4][R16.64+0x1c], R27 ;  /* 0x00001c1b10007986 */ /* 0x0001e2000c101904 */
[----:B------:R-:W-:Y:S02]  /*0860*/  FMUL R29, R22, 0.5 ;  /* 0x3f000000161d7820 */ /* 0x000fe40000400000 */
[----:B------:R-:W-:Y:S01]  /*0870*/  FMUL R26, R26, 0.5 ;  /* 0x3f0000001a1a7820 */ /* 0x000fe20000400000 */
[----:B------:R0:W-:Y:S01]  /*0880*/  STG.E desc[UR4][R16.64+0x14], R25 ;  /* 0x0000141910007986 */ /* 0x0001e2000c101904 */
[----:B------:R-:W-:-:S03]  /*0890*/  FADD R24, R25, R24 ;  /* 0x0000001819187221 */ /* 0x000fc60000000000 */
[----:B------:R0:W-:Y:S01]  /*08a0*/  STG.E desc[UR4][R16.64+0x10], R29 ;  /* 0x0000101d10007986 */ /* 0x0001e2000c101904 */
[----:B------:R-:W-:-:S03]  /*08b0*/  FMUL R24, R24, 0.5 ;  /* 0x3f00000018187820 */ /* 0x000fc60000400000 */
[----:B------:R0:W-:Y:S04]  /*08c0*/  STG.E desc[UR4][R16.64+0x18], R20 ;  /* 0x0000181410007986 */ /* 0x0001e8000c101904 */
[----:B------:R0:W-:Y:S04]  /*08d0*/  STG.E desc[UR4][R16.64+0x20], R24 ;  /* 0x0000201810007986 */ /* 0x0001e8000c101904 */
[----:B------:R0:W-:Y:S02]  /*08e0*/  STG.E desc[UR4][R16.64+0x50], R26 ;  /* 0x0000501a10007986 */ /* 0x0001e4000c101904 */
.L_x_90:
[----:B------:R-:W-:-:S13]  /*08f0*/  ISETP.GE.AND P0, PT, R21, UR6, PT ;  /* 0x0000000615007c0c */ /* 0x000fda000bf06270 */
[----:B------:R-:W-:Y:S05]  /*0900*/  @P0 BRA `(.L_x_92) ;  /* 0x0000000000f00947 */ /* 0x000fea0003800000 */
[----:B0-----:R-:W-:Y:S01]  /*0910*/  HFMA2 R26, -RZ, RZ, 0, 5.9604644775390625e-08 ;  /* 0x00000001ff1a7431 */ /* 0x001fe200000001ff */
[----:B-1----:R-:W-:Y:S01]  /*0920*/  MOV R29, 0xffffffff ;  /* 0xffffffff001d7802 */ /* 0x002fe20000000f00 */
[C---:B------:R-:W-:Y:S01]  /*0930*/  IMAD.WIDE R16, R21.reuse, 0x54, R12 ;  /* 0x0000005415107825 */ /* 0x040fe200078e020c */
[----:B------:R0:W-:Y:S04]  /*0940*/  STG.E desc[UR4][R14.64+0x38], R21 ;  /* 0x000038150e007986 */ /* 0x0001e8000c101904 */
[----:B------:R-:W-:Y:S04]  /*0950*/  STG.E desc[UR4][R16.64+0x28], R29 ;  /* 0x0000281d10007986 */ /* 0x000fe8000c101904 */
[----:B------:R-:W-:Y:S04]  /*0960*/  STG.E desc[UR4][R16.64+0x24], RZ ;  /* 0x000024ff10007986 */ /* 0x000fe8000c101904 */
[----:B------:R1:W-:Y:S04]  /*0970*/  STG.E.U8 desc[UR4][R16.64+0x4c], R26 ;  /* 0x00004c1a10007986 */ /* 0x0003e8000c101104 */
[----:B------:R-:W2:Y:S04]  /*0980*/  LDG.E R20, desc[UR4][R14.64+0xc] ;  /* 0x00000c040e147981 */ /* 0x000ea8000c1e1900 */
[----:B------:R-:W2:Y:S04]  /*0990*/  LDG.E R23, desc[UR4][R14.64+0x18] ;  /* 0x000018040e177981 */ /* 0x000ea8000c1e1900 */
[----:B------:R-:W3:Y:S04]  /*09a0*/  LDG.E R22, desc[UR4][R14.64+0x10] ;  /* 0x000010040e167981 */ /* 0x000ee8000c1e1900 */
[----:B------:R-:W3:Y:S04]  /*09b0*/  LDG.E R27, desc[UR4][R14.64+0x1c] ;  /* 0x00001c040e1b7981 */ /* 0x000ee8000c1e1900 */
[----:B------:R-:W4:Y:S04]  /*09c0*/  LDG.E R25, desc[UR4][R14.64+0x14] ;  /* 0x000014040e197981 */ /* 0x000f28000c1e1900 */
[----:B------:R-:W4:Y:S01]  /*09d0*/  LDG.E R24, desc[UR4][R14.64+0x20] ;  /* 0x000020040e187981 */ /* 0x000f22000c1e1900 */
[----:B0-----:R-:W-:Y:S01]  /*09e0*/  IADD3 R21, PT, PT, R21, 0x1, RZ ;  /* 0x0000000115157810 */ /* 0x001fe20007ffe0ff */
[----:B--2---:R-:W-:-:S02]  /*09f0*/  FADD R20, R20, R23 ;  /* 0x0000001714147221 */ /* 0x004fc40000000000 */
[----:B------:R2:W-:Y:S02]  /*0a00*/  STG.E desc[UR4][R16.64+0x18], R23 ;  /* 0x0000181710007986 */ /* 0x0005e4000c101904 */
[----:B------:R-:W-:Y:S01]  /*0a10*/  FMUL R20, R20, 0.5 ;  /* 0x3f00000014147820 */ /* 0x000fe20000400000 */
[----:B---3--:R-:W-:-:S03]  /*0a20*/  FADD R22, R22, R27 ;  /* 0x0000001b16167221 */ /* 0x008fc60000000000 */
[----:B-1----:R-:W-:Y:S01]  /*0a30*/  FADD R26, R23, -R20 ;  /* 0x80000014171a7221 */ /* 0x002fe20000000000 */
[----:B------:R2:W-:Y:S01]  /*0a40*/  STG.E desc[UR4][R16.64+0x1c], R27 ;  /* 0x00001c1b10007986 */ /* 0x0005e2000c101904 */
[----:B------:R-:W-:Y:S02]  /*0a50*/  FMUL R29, R22, 0.5 ;  /* 0x3f000000161d7820 */ /* 0x000fe40000400000 */
[----:B------:R-:W-:Y:S01]  /*0a60*/  FMUL R26, R26, 0.5 ;  /* 0x3f0000001a1a7820 */ /* 0x000fe20000400000 */
[----:B----4-:R2:W-:Y:S01]  /*0a70*/  STG.E desc[UR4][R16.64+0x14], R25 ;  /* 0x0000141910007986 */ /* 0x0105e2000c101904 */
[----:B------:R-:W-:-:S03]  /*0a80*/  FADD R24, R25, R24 ;  /* 0x0000001819187221 */ /* 0x000fc60000000000 */
[----:B------:R2:W-:Y:S01]  /*0a90*/  STG.E desc[UR4][R16.64+0x10], R29 ;  /* 0x0000101d10007986 */ /* 0x0005e2000c101904 */
[----:B------:R-:W-:-:S03]  /*0aa0*/  FMUL R24, R24, 0.5 ;  /* 0x3f00000018187820 */ /* 0x000fc60000400000 */
[----:B------:R2:W-:Y:S04]  /*0ab0*/  STG.E desc[UR4][R16.64+0xc], R20 ;  /* 0x00000c1410007986 */ /* 0x0005e8000c101904 */
[----:B------:R2:W-:Y:S04]  /*0ac0*/  STG.E desc[UR4][R16.64+0x20], R24 ;  /* 0x0000201810007986 */ /* 0x0005e8000c101904 */
[----:B------:R2:W-:Y:S02]  /*0ad0*/  STG.E desc[UR4][R16.64+0x50], R26 ;  /* 0x0000501a10007986 */ /* 0x0005e4000c101904 */
.L_x_91:
[----:B------:R-:W-:-:S13]  /*0ae0*/  ISETP.GE.AND P0, PT, R21, UR6, PT ;  /* 0x0000000615007c0c */ /* 0x000fda000bf06270 */
[----:B------:R-:W-:Y:S05]  /*0af0*/  @P0 BRA `(.L_x_93) ;  /* 0x0000000000f00947 */ /* 0x000fea0003800000 */
[----:B0-2---:R-:W-:Y:S01]  /*0b00*/  HFMA2 R26, -RZ, RZ, 0, 5.9604644775390625e-08 ;  /* 0x00000001ff1a7431 */ /* 0x005fe200000001ff */
[----:B------:R-:W-:Y:S01]  /*0b10*/  MOV R29, 0xffffffff ;  /* 0xffffffff001d7802 */ /* 0x000fe20000000f00 */
[C---:B------:R-:W-:Y:S01]  /*0b20*/  IMAD.WIDE R16, R21.reuse, 0x54, R12 ;  /* 0x0000005415107825 */ /* 0x040fe200078e020c */
        /* <DEDUP_REMOVED lines=14> */
[----:B----4-:R2:W-:Y:S01]  /*0c10*/  STG.E desc[UR4][R16.64+0x10], R27 ;  /* 0x0000101b10007986 */ /* 0x0105e2000c101904 */
[----:B------:R-:W-:Y:S02]  /*0c20*/  FADD R22, R27, R22 ;  /* 0x000000161b167221 */ /* 0x000fe40000000000 */
[----:B-1----:R-:W-:Y:S01]  /*0c30*/  FADD R26, -R23, R20 ;  /* 0x00000014171a7221 */ /* 0x002fe20000000100 */
[----:B------:R2:W-:Y:S01]  /*0c40*/  STG.E desc[UR4][R16.64+0x18], R20 ;  /* 0x0000181410007986 */ /* 0x0005e2000c101904 */
[----:B------:R-:W-:Y:S02]  /*0c50*/  FMUL R29, R22, 0.5 ;  /* 0x3f000000161d7820 */ /* 0x000fe40000400000 */
[----:B------:R-:W-:Y:S01]  /*0c60*/  FMUL R26, R26, 0.5 ;  /* 0x3f0000001a1a7820 */ /* 0x000fe20000400000 */
[----:B------:R-:W-:Y:S01]  /*0c70*/  FADD R24, R24, R25 ;  /* 0x0000001918187221 */ /* 0x000fe20000000000 */
[----:B------:R2:W-:Y:S03]  /*0c80*/  STG.E desc[UR4][R16.64+0x20], R25 ;  /* 0x0000201910007986 */ /* 0x0005e6000c101904 */
[----:B------:R-:W-:Y:S01]  /*0c90*/  FMUL R24, R24, 0.5 ;  /* 0x3f00000018187820 */ /* 0x000fe20000400000 */
[----:B------:R2:W-:Y:S04]  /*0ca0*/  STG.E desc[UR4][R16.64+0x1c], R29 ;  /* 0x00001c1d10007986 */ /* 0x0005e8000c101904 */
[----:B------:R2:W-:Y:S04]  /*0cb0*/  STG.E desc[UR4][R16.64+0x14], R24 ;  /* 0x0000141810007986 */ /* 0x0005e8000c101904 */
[----:B------:R2:W-:Y:S02]  /*0cc0*/  STG.E desc[UR4][R16.64+0x50], R26 ;  /* 0x0000501a10007986 */ /* 0x0005e4000c101904 */
.L_x_92:
[----:B------:R-:W-:-:S13]  /*0cd0*/  ISETP.GE.AND P0, PT, R21, UR6, PT ;  /* 0x0000000615007c0c */ /* 0x000fda000bf06270 */
[----:B------:R-:W-:Y:S05]  /*0ce0*/  @P0 BRA `(.L_x_94) ;  /* 0x0000000000f00947 */ /* 0x000fea0003800000 */
[----:B0-2---:R-:W-:Y:S01]  /*0cf0*/  HFMA2 R26, -RZ, RZ, 0, 5.9604644775390625e-08 ;  /* 0x00000001ff1a7431 */ /* 0x005fe200000001ff */
        /* <DEDUP_REMOVED lines=21> */
[----:B------:R-:W-:Y:S01]  /*0e50*/  FMUL R26, R26, 0.5 ;  /* 0x3f0000001a1a7820 */ /* 0x000fe20000400000 */
[----:B------:R-:W-:Y:S01]  /*0e60*/  FADD R24, R24, R25 ;  /* 0x0000001918187221 */ /* 0x000fe20000000000 */
[----:B------:R0:W-:Y:S03]  /*0e70*/  STG.E desc[UR4][R16.64+0x20], R25 ;  /* 0x0000201910007986 */ /* 0x0001e6000c101904 */
[----:B------:R-:W-:Y:S01]  /*0e80*/  FMUL R24, R24, 0.5 ;  /* 0x3f00000018187820 */ /* 0x000fe20000400000 */
[----:B------:R0:W-:Y:S04]  /*0e90*/  STG.E desc[UR4][R16.64+0x1c], R29 ;  /* 0x00001c1d10007986 */ /* 0x0001e8000c101904 */
[----:B------:R0:W-:Y:S04]  /*0ea0*/  STG.E desc[UR4][R16.64+0x14], R24 ;  /* 0x0000141810007986 */ /* 0x0001e8000c101904 */
[----:B------:R0:W-:Y:S02]  /*0eb0*/  STG.E desc[UR4][R16.64+0x50], R26 ;  /* 0x0000501a10007986 */ /* 0x0001e4000c101904 */
.L_x_93:
        /* <DEDUP_REMOVED lines=31> */
.L_x_94:
        /* <DEDUP_REMOVED lines=24> */
[----:B------:R0:W-:Y:S01]  /*1230*/  STG.E desc[UR4][R16.64+0xc], R20 ;  /* 0x00000c1410007986 */ /* 0x0001e2000c101904 */
[----:B----4-:R-:W-:-:S03]  /*1240*/  FADD R24, R24, R25 ;  /* 0x0000001918187221 */ /* 0x010fc60000000000 */
[----:B------:R0:W-:Y:S01]  /*1250*/  STG.E desc[UR4][R16.64+0x20], R25 ;  /* 0x0000201910007986 */ /* 0x0001e2000c101904 */
[----:B------:R-:W-:-:S03]  /*1260*/  FMUL R24, R24, 0.5 ;  /* 0x3f00000018187820 */ /* 0x000fc60000400000 */
[----:B------:R0:W-:Y:S04]  /*1270*/  STG.E desc[UR4][R16.64+0x10], R29 ;  /* 0x0000101d10007986 */ /* 0x0001e8000c101904 */
[----:B------:R0:W-:Y:S04]  /*1280*/  STG.E desc[UR4][R16.64+0x14], R24 ;  /* 0x0000141810007986 */ /* 0x0001e8000c101904 */
[----:B------:R0:W-:Y:S02]  /*1290*/  STG.E desc[UR4][R16.64+0x50], R26 ;  /* 0x0000501a10007986 */ /* 0x0001e4000c101904 */
.L_x_95:
[----:B-----5:R-:W-:Y:S02]  /*12a0*/  FSETP.GE.AND P1, PT, R9, R19, PT ;  /* 0x000000130900720b */ /* 0x020fe40003f26000 */
[----:B------:R-:W-:Y:S02]  /*12b0*/  FSETP.GE.AND P2, PT, R11, R0, PT ;  /* 0x000000000b00720b */ /* 0x000fe40003f46000 */
[----:B------:R-:W-:-:S04]  /*12c0*/  FSETP.GE.AND P0, PT, R8, R18, PT ;  /* 0x000000120800720b */ /* 0x000fc80003f06000 */
[----:B012---:R-:W-:-:S05]  /*12d0*/  SEL R17, RZ, 0x1, !P0 ;  /* 0x00000001ff117807 */ /* 0x007fca0004000000 */
[----:B------:R-:W-:-:S04]  /*12e0*/  @P1 IADD3 R17, PT, PT, R17, 0x2, RZ ;  /* 0x0000000211111810 */ /* 0x000fc80007ffe0ff */
[----:B------:R-:W-:-:S05]  /*12f0*/  @P2 IADD3 R17, PT, PT, R17, 0x4, RZ ;  /* 0x0000000411112810 */ /* 0x000fca0007ffe0ff */
[----:B------:R-:W-:-:S06]  /*1300*/  IMAD.WIDE.U32 R16, R17, 0x4, R14 ;  /* 0x0000000411107825 */ /* 0x000fcc00078e000e */
[----:B------:R-:W2:Y:S01]  /*1310*/  LDG.E R17, desc[UR4][R16.64+0x2c] ;  /* 0x00002c0410117981 */ /* 0x000ea2000c1e1900 */
[----:B------:R-:W-:Y:S02]  /*1320*/  FSETP.GE.AND P1, PT, R4, R19, PT ;  /* 0x000000130400720b */ /* 0x000fe40003f26000 */
[----:B------:R-:W-:Y:S02]  /*1330*/  FSETP.GE.AND P2, PT, R5, R0, PT ;  /* 0x000000000500720b */ /* 0x000fe40003f46000 */
[----:B------:R-:W-:-:S04]  /*1340*/  FSETP.GE.AND P0, PT, R3, R18, PT ;  /* 0x000000120300720b */ /* 0x000fc80003f06000 */
[----:B------:R-:W-:-:S05]  /*1350*/  SEL R19, RZ, 0x1, !P0 ;  /* 0x00000001ff137807 */ /* 0x000fca0004000000 */
[----:B------:R-:W-:-:S04]  /*1360*/  @P1 IADD3 R19, PT, PT, R19, 0x2, RZ ;  /* 0x0000000213131810 */ /* 0x000fc80007ffe0ff */
[----:B------:R-:W-:-:S05]  /*1370*/  @P2 IADD3 R19, PT, PT, R19, 0x4, RZ ;  /* 0x0000000413132810 */ /* 0x000fca0007ffe0ff */
[----:B------:R-:W-:Y:S01]  /*1380*/  IMAD.WIDE.U32 R14, R19, 0x4, R14 ;  /* 0x00000004130e7825 */ /* 0x000fe200078e000e */
[----:B--2---:R-:W-:-:S13]  /*1390*/  ISETP.NE.AND P3, PT, R17, -0x1, PT ;  /* 0xffffffff1100780c */ /* 0x004fda0003f65270 */
[----:B------:R-:W-:-:S05]  /*13a0*/  @P3 IMAD.WIDE R12, R17, 0x54, R12 ;  /* 0x00000054110c3825 */ /* 0x000fca00078e020c */
[----:B------:R1:W-:Y:S04]  /*13b0*/  @P3 STG.E desc[UR4][R12.64+0x28], R7 ;  /* 0x000028070c003986 */ /* 0x0003e8000c101904 */
[----:B------:R1:W-:Y:S04]  /*13c0*/  @P3 STG.E desc[UR4][R12.64], R8 ;  /* 0x000000080c003986 */ /* 0x0003e8000c101904 */
[----:B------:R1:W-:Y:S04]  /*13d0*/  @P3 STG.E desc[UR4][R12.64+0x4], R9 ;  /* 0x000004090c003986 */ /* 0x0003e8000c101904 */
[----:B------:R1:W-:Y:S04]  /*13e0*/  @P3 STG.E desc[UR4][R12.64+0x8], R11 ;  /* 0x0000080b0c003986 */ /* 0x0003e8000c101904 */
[----:B------:R1:W-:Y:S04]  /*13f0*/  @P3 STG.E desc[UR4][R12.64+0x24], R10 ;  /* 0x0000240a0c003986 */ /* 0x0003e8000c101904 */
[----:B------:R1:W5:Y:S01]  /*1400*/  LDG.E R15, desc[UR4][R14.64+0x2c] ;  /* 0x00002c040e0f7981 */ /* 0x000362000c1e1900 */
[----:B------:R-:W-:Y:S05]  /*1410*/  BRA `(.L_x_96) ;  /* 0xffffffec00807947 */ /* 0x000fea000383ffff */
.L_x_88:
[----:B-----5:R1:W-:Y:S04]  /*1420*/  STG.E desc[UR4][R14.64], R3 ;  /* 0x000000030e007986 */ /* 0x0203e8000c101904 */
[----:B------:R1:W-:Y:S04]  /*1430*/  STG.E desc[UR4][R14.64+0x4], R4 ;  /* 0x000004040e007986 */ /* 0x0003e8000c101904 */
[----:B------:R1:W-:Y:S04]  /*1440*/  STG.E desc[UR4][R14.64+0x8], R5 ;  /* 0x000008050e007986 */ /* 0x0003e8000c101904 */
[----:B------:R1:W-:Y:S04]  /*1450*/  STG.E desc[UR4][R14.64+0x24], R6 ;  /* 0x000024060e007986 */ /* 0x0003e8000c101904 */
[----:B------:R1:W-:Y:S01]  /*1460*/  STG.E desc[UR4][R14.64+0x28], R2 ;  /* 0x000028020e007986 */ /* 0x0003e2000c101904 */
[----:B------:R-:W-:Y:S05]  /*1470*/  BRA `(.L_x_97) ;  /* 0x0000000000587947 */ /* 0x000fea0003800000 */
.L_x_87:
[----:B0-----:R-:W2:Y:S04]  /*1480*/  LDG.E R8, desc[UR4][R14.64+0x10] ;  /* 0x000010040e087981 */ /* 0x001ea8000c1e1900 */
[----:B------:R-:W2:Y:S04]  /*1490*/  LDG.E R9, desc[UR4][R14.64+0x1c] ;  /* 0x00001c040e097981 */ /* 0x000ea8000c1e1900 */
[----:B------:R-:W3:Y:S04]  /*14a0*/  LDG.E R0, desc[UR4][R14.64+0xc] ;  /* 0x00000c040e007981 */ /* 0x000ee8000c1e1900 */
[----:B------:R-:W3:Y:S04]  /*14b0*/  LDG.E R7, desc[UR4][R14.64+0x18] ;  /* 0x000018040e077981 */ /* 0x000ee8000c1e1900 */
[----:B------:R-:W4:Y:S04]  /*14c0*/  LDG.E R10, desc[UR4][R14.64+0x14] ;  /* 0x000014040e0a7981 */ /* 0x000f28000c1e1900 */
[----:B------:R-:W4:Y:S01]  /*14d0*/  LDG.E R11, desc[UR4][R14.64+0x20] ;  /* 0x000020040e0b7981 */ /* 0x000f22000c1e1900 */
[----:B--2---:R-:W-:Y:S01]  /*14e0*/  FADD R8, R8, R9 ;  /* 0x0000000908087221 */ /* 0x004fe20000000000 */
[----:B---3--:R-:W-:-:S03]  /*14f0*/  FADD R0, R0, R7 ;  /* 0x0000000700007221 */ /* 0x008fc60000000000 */
[----:B------:R-:W-:Y:S01]  /*1500*/  FMUL R7, R8, 0.5 ;  /* 0x3f00000008077820 */ /* 0x000fe20000400000 */
[----:B----4-:R-:W-:Y:S01]  /*1510*/  FADD R10, R10, R11 ;  /* 0x0000000b0a0a7221 */ /* 0x010fe20000000000 */
[----:B------:R-:W-:-:S03]  /*1520*/  FMUL R0, R0, 0.5 ;  /* 0x3f00000000007820 */ /* 0x000fc60000400000 */
[----:B-----5:R-:W-:Y:S01]  /*1530*/  FSETP.GE.AND P1, PT, R4, R7, PT ;  /* 0x000000070400720b */ /* 0x020fe20003f26000 */
[----:B------:R-:W-:Y:S01]  /*1540*/  FMUL R10, R10, 0.5 ;  /* 0x3f0000000a0a7820 */ /* 0x000fe20000400000 */
[----:B------:R-:W-:-:S04]  /*1550*/  FSETP.GE.AND P0, PT, R3, R0, PT ;  /* 0x000000000300720b */ /* 0x000fc80003f06000 */
[----:B------:R-:W-:Y:S02]  /*1560*/  FSETP.GE.AND P2, PT, R5, R10, PT ;  /* 0x0000000a0500720b */ /* 0x000fe40003f46000 */
[----:B------:R-:W-:-:S05]  /*1570*/  SEL R7, RZ, 0x1, !P0 ;  /* 0x00000001ff077807 */ /* 0x000fca0004000000 */
[----:B------:R-:W-:-:S06]  /*1580*/  @P1 IADD3 R7, PT, PT, R7, 0x2, RZ ;  /* 0x0000000207071810 */ /* 0x000fcc0007ffe0ff */
[----:B------:R-:W-:-:S05]  /*1590*/  @P2 IADD3 R7, PT, PT, R7, 0x4, RZ ;  /* 0x0000000407072810 */ /* 0x000fca0007ffe0ff */
[----:B------:R-:W-:-:S06]  /*15a0*/  IMAD.WIDE.U32 R14, R7, 0x4, R14 ;  /* 0x00000004070e7825 */ /* 0x000fcc00078e000e */
[----:B------:R-:W2:Y:S02]  /*15b0*/  LDG.E R15, desc[UR4][R14.64+0x2c] ;  /* 0x00002c040e0f7981 */ /* 0x000ea4000c1e1900 */
[----:B--2---:R-:W-:-:S13]  /*15c0*/  ISETP.NE.AND P0, PT, R15, -0x1, PT ;  /* 0xffffffff0f00780c */ /* 0x004fda0003f05270 */
[----:B------:R-:W-:Y:S05]  /*15d0*/  @P0 BRA `(.L_x_96) ;  /* 0xffffffec00100947 */ /* 0x000fea000383ffff */
.L_x_97:
[----:B------:R-:W2:Y:S01]  /*15e0*/  LDCU UR6, c[0x0][0x390] ;  /* 0x00007200ff0677ac */ /* 0x000ea20008000800 */
[----:B-1----:R-:W-:-:S04]  /*15f0*/  IADD3 R2, PT, PT, R2, 0x1, RZ ;  /* 0x0000000102027810 */ /* 0x002fc80007ffe0ff */
[----:B--2---:R-:W-:-:S13]  /*1600*/  ISETP.NE.AND P0, PT, R2, UR6, PT ;  /* 0x0000000602007c0c */ /* 0x004fda000bf05270 */
[----:B------:R-:W-:Y:S05]  /*1610*/  @P0 BRA `(.L_x_98) ;  /* 0xffffffe800e40947 */ /* 0x000fea000383ffff */
[----:B------:R-:W-:Y:S05]  /*1620*/  EXIT ;  /* 0x000000000000794d */ /* 0x000fea0003800000 */
.L_x_99:
        /* <DEDUP_REMOVED lines=13> */
.L_x_228:


//--------------------- .text._Z14initializeTreeP10OctreeNodei --------------------------
	.section	.text._Z14initializeTreeP10OctreeNodei,"ax",@progbits
	.align	128
        .global         _Z14initializeTreeP10OctreeNodei
        .type           _Z14initializeTreeP10OctreeNodei,@function
        .size           _Z14initializeTreeP10OctreeNodei,(.L_x_229 - _Z14initializeTreeP10OctreeNodei)
        .other          _Z14initializeTreeP10OctreeNodei,@"STO_CUDA_ENTRY STV_DEFAULT"
_Z14initializeTreeP10OctreeNodei:
.text._Z14initializeTreeP10OctreeNodei:
        /* <DEDUP_REMOVED lines=10> */
[----:B------:R-:W-:Y:S02]  /*00a0*/  HFMA2 R7, -RZ, RZ, -3.390625, 0 ;  /* 0xc2c80000ff077431 */ /* 0x000fe400000001ff */
[----:B------:R-:W-:Y:S02]  /*00b0*/  IMAD.MOV.U32 R0, RZ, RZ, 0x1 ;  /* 0x00000001ff007424 */ /* 0x000fe400078e00ff */
[----:B------:R-:W-:Y:S02]  /*00c0*/  HFMA2 R11, -RZ, RZ, 3.640625, 0 ;  /* 0x43480000ff0b7431 */ /* 0x000fe400000001ff */
[----:B------:R-:W-:Y:S02]  /*00d0*/  IMAD.MOV.U32 R9, RZ, RZ, -0x1 ;  /* 0xffffffffff097424 */ /* 0x000fe400078e00ff */
[----:B0-----:R-:W-:Y:S01]  /*00e0*/  IMAD.WIDE R2, R5, 0x54, R2 ;  /* 0x0000005405027825 */ /* 0x001fe200078e0202 */
[----:B------:R-:W-:-:S04]  /*00f0*/  MOV R5, 0x42c80000 ;  /* 0x42c8000000057802 */ /* 0x000fc80000000f00 */
[----:B-1----:R-:W-:Y:S04]  /*0100*/  STG.E desc[UR4][R2.64+0xc], R7 ;  /* 0x00000c0702007986 */ /* 0x002fe8000c101904 */
[----:B------:R-:W-:Y:S04]  /*0110*/  STG.E desc[UR4][R2.64+0x10], R7 ;  /* 0x0000100702007986 */ /* 0x000fe8000c101904 */
        /* <DEDUP_REMOVED lines=14> */
[----:B------:R-:W-:Y:S04]  /*0200*/  STG.E.U8 desc[UR4][R2.64+0x4c], R0 ;  /* 0x00004c0002007986 */ /* 0x000fe8000c101104 */
[----:B------:R-:W-:Y:S04]  /*0210*/  STG.E desc[UR4][R2.64], RZ ;  /* 0x000000ff02007986 */ /* 0x000fe8000c101904 */
[----:B------:R-:W-:Y:S04]  /*0220*/  STG.E desc[UR4][R2.64+0x4], RZ ;  /* 0x000004ff02007986 */ /* 0x000fe8000c101904 */
[----:B------:R-:W-:Y:S04]  /*0230*/  STG.E desc[UR4][R2.64+0x8], RZ ;  /* 0x000008ff02007986 */ /* 0x000fe8000c101904 */
[----:B------:R-:W-:Y:S01]  /*0240*/  STG.E desc[UR4][R2.64+0x24], RZ ;  /* 0x000024ff02007986 */ /* 0x000fe2000c101904 */
[----:B------:R-:W-:Y:S05]  /*0250*/  EXIT ;  /* 0x000000000000794d */ /* 0x000fea0003800000 */
.L_x_100:
        /* <DEDUP_REMOVED lines=10> */
.L_x_229:


//--------------------- .text._Z19computeDirectForcesP4Bodyi --------------------------
	.section	.text._Z19computeDirectForcesP4Bodyi,"ax",@progbits
	.align	128
        .global         _Z19computeDirectForcesP4Bodyi
        .type           _Z19computeDirectForcesP4Bodyi,@function
        .size           _Z19computeDirectForcesP4Bodyi,(.L_x_223 - _Z19computeDirectForcesP4Bodyi)
        .other          _Z19computeDirectForcesP4Bodyi,@"STO_CUDA_ENTRY STV_DEFAULT"
_Z19computeDirectForcesP4Bodyi:
.text._Z19computeDirectForcesP4Bodyi:
        /* <DEDUP_REMOVED lines=11> */
[----:B-1----:R0:W5:Y:S04]  /*00b0*/  LDG.E R4, desc[UR6][R30.64] ;  /* 0x000000061e047981 */ /* 0x002168000c1e1900 */
[----:B------:R0:W5:Y:S04]  /*00c0*/  LDG.E R5, desc[UR6][R30.64+0x4] ;  /* 0x000004061e057981 */ /* 0x000168000c1e1900 */
[----:B------:R0:W5:Y:S01]  /*00d0*/  LDG.E R6, desc[UR6][R30.64+0x8] ;  /* 0x000008061e067981 */ /* 0x000162000c1e1900 */
[----:B------:R-:W-:Y:S01]  /*00e0*/  ISETP.GE.AND P0, PT, R3, 0x1, PT ;  /* 0x000000010300780c */ /* 0x000fe20003f06270 */
[----:B------:R-:W-:Y:S01]  /*00f0*/  BSSY.RECONVERGENT B0, `(.L_x_101) ;  /* 0x0000163000007945 */ /* 0x000fe20003800200 */
[----:B------:R-:W-:Y:S01]  /*0100*/  HFMA2 R12, -RZ, RZ, 0, 0 ;  /* 0x00000000ff0c7431 */ /* 0x000fe200000001ff */
[----:B------:R-:W-:Y:S01]  /*0110*/  MOV R7, RZ ;  /* 0x000000ff00077202 */ /* 0x000fe20000000f00 */
[----:B------:R-:W-:Y:S01]  /*0120*/  HFMA2 R21, -RZ, RZ, 0, 0 ;  /* 0x00000000ff157431 */ /* 0x000fe200000001ff */
[----:B------:R-:W-:-:S08]  /*0130*/  MOV R11, RZ ;  /* 0x000000ff000b7202 */ /* 0x000fd00000000f00 */
[----:B0-----:R-:W-:Y:S05]  /*0140*/  @!P0 BRA `(.L_x_102) ;  /* 0x0000001400748947 */ /* 0x001fea0003800000 */
[----:B------:R-:W-:Y:S01]  /*0150*/  VIMNMX R7, PT, PT, R3, UR8, PT ;  /* 0x0000000803077c48 */ /* 0x000fe2000bfe0100 */
[----:B------:R-:W-:Y:S01]  /*0160*/  BSSY.RECONVERGENT B2, `(.L_x_103) ;  /* 0x00000c7000027945 */ /* 0x000fe20003800200 */
[----:B------:R-:W-:Y:S02]  /*0170*/  MOV R11, RZ ;  /* 0x000000ff000b7202 */ /* 0x000fe40000000f00 */
[C---:B------:R-:W-:Y:S02]  /*0180*/  ISETP.GE.AND P0, PT, R7.reuse, 0x4, PT ;  /* 0x000000040700780c */ /* 0x040fe40003f06270 */
[----:B------:R-:W-:Y:S02]  /*0190*/  VIMNMX R7, PT, PT, R7, 0x1, !PT ;  /* 0x0000000107077848 */ /* 0x000fe40007fe0100 */
[----:B------:R-:W-:Y:S02]  /*01a0*/  MOV R8, RZ ;  /* 0x000000ff00087202 */ /* 0x000fe40000000f00 */
[----:B------:R-:W-:-:S02]  /*01b0*/  MOV R21, RZ ;  /* 0x000000ff00157202 */ /* 0x000fc40000000f00 */
[----:B------:R-:W-:Y:S02]  /*01c0*/  MOV R12, RZ ;  /* 0x000000ff000c7202 */ /* 0x000fe40000000f00 */
[----:B------:R-:W-:-:S03]  /*01d0*/  LOP3.LUT R9, R7, 0x3, RZ, 0xc0, !PT ;  /* 0x0000000307097812 */ /* 0x000fc600078ec0ff */
[----:B------:R-:W-:Y:S05]  /*01e0*/  @!P0 BRA `(.L_x_104) ;  /* 0x0000000800f88947 */ /* 0x000fea0003800000 */
[----:B------:R-:W0:Y:S01]  /*01f0*/  LDCU.64 UR4, c[0x0][0x380] ;  /* 0x00007000ff0477ac */ /* 0x000e220008000a00 */
[----:B------:R-:W-:Y:S01]  /*0200*/  LOP3.LUT R8, R7, 0x7ffffffc, RZ, 0xc0, !PT ;  /* 0x7ffffffc07087812 */ /* 0x000fe200078ec0ff */
[----:B------:R-:W-:-:S03]  /*0210*/  HFMA2 R11, -RZ, RZ, 0, 0 ;  /* 0x00000000ff0b7431 */ /* 0x000fc600000001ff */
[----:B------:R-:W-:Y:S01]  /*0220*/  IADD3 R10, PT, PT, -R8, RZ, RZ ;  /* 0x000000ff080a7210 */ /* 0x000fe20007ffe1ff */
[----:B0-----:R-:W-:-:S04]  /*0230*/  UIADD3 UR4, UP0, UPT, UR4, 0x58, URZ ;  /* 0x0000005804047890 */ /* 0x001fc8000ff1e0ff */
[----:B------:R-:W-:Y:S02]  /*0240*/  UIADD3.X UR5, UPT, UPT, URZ, UR5, URZ, UP0, !UPT ;  /* 0x00000005ff057290 */ /* 0x000fe400087fe4ff */
[----:B------:R-:W-:-:S04]  /*0250*/  MOV R14, UR4 ;  /* 0x00000004000e7c02 */ /* 0x000fc80008000f00 */
[----:B------:R-:W-:-:S07]  /*0260*/  MOV R15, UR5 ;  /* 0x00000005000f7c02 */ /* 0x000fce0008000f00 */
.L_x_129:
[----:B------:R-:W2:Y:S04]  /*0270*/  LDG.E R0, desc[UR6][R14.64+-0x54] ;  /* 0xffffac060e007981 */ /* 0x000ea8000c1e1900 */
[----:B------:R-:W3:Y:S04]  /*0280*/  LDG.E R23, desc[UR6][R14.64+-0x58] ;  /* 0xffffa8060e177981 */ /* 0x000ee8000c1e1900 */
[----:B------:R-:W4:Y:S04]  /*0290*/  LDG.E R17, desc[UR6][R14.64+-0x50] ;  /* 0xffffb0060e117981 */ /* 0x000f28000c1e1900 */
[----:B-----5:R0:W5:Y:S01]  /*02a0*/  LDG.E R16, desc[UR6][R14.64+-0x34] ;  /* 0xffffcc060e107981 */ /* 0x020162000c1e1900 */
[----:B------:R-:W-:Y:S01]  /*02b0*/  BSSY.RECONVERGENT B1, `(.L_x_105) ;  /* 0x0000014000017945 */ /* 0x000fe20003800200 */
[----:B--2---:R-:W-:Y:S01]  /*02c0*/  FADD R13, -R5, R0 ;  /* 0x00000000050d7221 */ /* 0x004fe20000000100 */
[----:B---3--:R-:W-:-:S03]  /*02d0*/  FADD R23, -R4, R23 ;  /* 0x0000001704177221 */ /* 0x008fc60000000100 */
[----:B------:R-:W-:Y:S01]  /*02e0*/  FMUL R0, R13, R13 ;  /* 0x0000000d0d007220 */ /* 0x000fe20000400000 */
[----:B----4-:R-:W-:-:S03]  /*02f0*/  FADD R20, -R6, R17 ;  /* 0x0000001106147221 */ /* 0x010fc60000000100 */
[----:B------:R-:W-:-:S04]  /*0300*/  FFMA R17, R23, R23, R0 ;  /* 0x0000001717117223 */ /* 0x000fc80000000000 */
[----:B------:R-:W-:-:S04]  /*0310*/  FFMA R17, R20, R20, R17 ;  /* 0x0000001414117223 */ /* 0x000fc80000000011 */
[----:B------:R-:W-:-:S04]  /*0320*/  FADD R18, R17, 0.5 ;  /* 0x3f00000011127421 */ /* 0x000fc80000000000 */
[----:B------:R0:W1:Y:S01]  /*0330*/  MUFU.RSQ R17, R18 ;  /* 0x0000001200117308 */ /* 0x0000620000001400 */
[----:B------:R-:W-:-:S04]  /*0340*/  IADD3 R0, PT, PT, R18, -0xd000000, RZ ;  /* 0xf300000012007810 */ /* 0x000fc80007ffe0ff */
[----:B------:R-:W-:-:S13]  /*0350*/  ISETP.GT.U32.AND P0, PT, R0, 0x727fffff, PT ;  /* 0x727fffff0000780c */ /* 0x000fda0003f04070 */
[----:B01----:R-:W-:Y:S05]  /*0360*/  @!P0 BRA `(.L_x_106) ;  /* 0x0000000000108947 */ /* 0x003fea0003800000 */
[----:B------:R-:W-:Y:S02]  /*0370*/  MOV R2, R18 ;  /* 0x0000001200027202 */ /* 0x000fe40000000f00 */
[----:B------:R-:W-:-:S07]  /*0380*/  MOV R0, 0x3a0 ;  /* 0x000003a000007802 */ /* 0x000fce0000000f00 */
[----:B-----5:R-:W-:Y:S05]  /*0390*/  CALL.REL.NOINC `($__internal_7_$__cuda_sm20_sqrt_rn_f32_slowpath) ;  /* 0x0000003000207944 */ /* 0x020fea0003c00000 */
[----:B------:R-:W-:Y:S05]  /*03a0*/  BRA `(.L_x_107) ;  /* 0x0000000000107947 */ /* 0x000fea0003800000 */
.L_x_106:
[----:B------:R-:W-:Y:S01]  /*03b0*/  FMUL.FTZ R27, R18, R17 ;  /* 0x00000011121b7220 */ /* 0x000fe20000410000 */
[----:B------:R-:W-:-:S03]  /*03c0*/  FMUL.FTZ R2, R17, 0.5 ;  /* 0x3f00000011027820 */ /* 0x000fc60000410000 */
[----:B------:R-:W-:-:S04]  /*03d0*/  FFMA R0, -R27, R27, R18 ;  /* 0x0000001b1b007223 */ /* 0x000fc80000000112 */
[----:B------:R-:W-:-:S07]  /*03e0*/  FFMA R27, R0, R2, R27 ;  /* 0x00000002001b7223 */ /* 0x000fce000000001b */
.L_x_107:
[----:B------:R-:W-:Y:S05]  /*03f0*/  BSYNC.RECONVERGENT B1 ;  /* 0x0000000000017941 */ /* 0x000fea0003800200 */
.L_x_105:
[----:B------:R-:W-:Y:S01]  /*0400*/  IADD3 R0, PT, PT, R27, 0x1800000, RZ ;  /* 0x018000001b007810 */ /* 0x000fe20007ffe0ff */
[----:B------:R-:W-:Y:S03]  /*0410*/  BSSY.RECONVERGENT B3, `(.L_x_108) ;  /* 0x000000c000037945 */ /* 0x000fe60003800200 */
[----:B------:R-:W-:-:S04]  /*0420*/  LOP3.LUT R0, R0, 0x7f800000, RZ, 0xc0, !PT ;  /* 0x7f80000000007812 */ /* 0x000fc800078ec0ff */
[----:B------:R-:W-:-:S13]  /*0430*/  ISETP.GT.U32.AND P0, PT, R0, 0x1ffffff, PT ;  /* 0x01ffffff0000780c */ /* 0x000fda0003f04070 */
[----:B------:R-:W-:Y:S05]  /*0440*/  @P0 BRA `(.L_x_109) ;  /* 0x0000000000100947 */ /* 0x000fea0003800000 */
[----:B------:R-:W-:Y:S02]  /*0450*/  MOV R0, R27 ;  /* 0x0000001b00007202 */ /* 0x000fe40000000f00 */
[----:B------:R-:W-:-:S07]  /*0460*/  MOV R2, 0x480 ;  /* 0x0000048000027802 */ /* 0x000fce0000000f00 */
[----:B-----5:R-:W-:Y:S05]  /*0470*/  CALL.REL.NOINC `($__internal_6_$__cuda_sm20_rcp_rn_f32_slowpath) ;  /* 0x0000002c00147944 */ /* 0x020fea0003c00000 */
[----:B------:R-:W-:Y:S05]  /*0480*/  BRA `(.L_x_110) ;  /* 0x0000000000107947 */ /* 0x000fea0003800000 */
.L_x_109:
[----:B------:R-:W0:Y:S02]  /*0490*/  MUFU.RCP R0, R27 ;  /* 0x0000001b00007308 */ /* 0x000e240000001000 */
[----:B0-----:R-:W-:-:S04]  /*04a0*/  FFMA R2, R0, R27, -1 ;  /* 0xbf80000000027423 */ /* 0x001fc8000000001b */
[----:B------:R-:W-:-:S04]  /*04b0*/  FADD.FTZ R17, -R2, -RZ ;  /* 0x800000ff02117221 */ /* 0x000fc80000010100 */
[----:B------:R-:W-:-:S07]  /*04c0*/  FFMA R0, R0, R17, R0 ;  /* 0x0000001100007223 */ /* 0x000fce0000000000 */
.L_x_110:
[----:B------:R-:W-:Y:S05]  /*04d0*/  BSYNC.RECONVERGENT B3 ;  /* 0x0000000000037941 */ /* 0x000fea0003800200 */
.L_x_108:
[----:B------:R-:W2:Y:S04]  /*04e0*/  LDG.E R18, desc[UR6][R14.64+-0x28] ;  /* 0xffffd8060e127981 */ /* 0x000ea8000c1e1900 */
[----:B------:R-:W3:Y:S04]  /*04f0*/  LDG.E R17, desc[UR6][R14.64+-0x2c] ;  /* 0xffffd4060e117981 */ /* 0x000ee8000c1e1900 */
[----:B------:R-:W4:Y:S04]  /*0500*/  LDG.E R19, desc[UR6][R14.64+-0x24] ;  /* 0xffffdc060e137981 */ /* 0x000f28000c1e1900 */
[----:B------:R0:W5:Y:S01]  /*0510*/  LDG.E R22, desc[UR6][R14.64+-0x8] ;  /* 0xfffff8060e167981 */ /* 0x000162000c1e1900 */
[-C--:B------:R-:W-:Y:S01]  /*0520*/  FMUL R25, R0, R0.reuse ;  /* 0x0000000000197220 */ /* 0x080fe20000400000 */
[----:B------:R-:W-:Y:S03]  /*0530*/  BSSY.RECONVERGENT B1, `(.L_x_111) ;  /* 0x0000018000017945 */ /* 0x000fe60003800200 */
[----:B------:R-:W-:-:S04]  /*0540*/  FMUL R25, R25, R0 ;  /* 0x0000000019197220 */ /* 0x000fc80000400000 */
[----:B-----5:R-:W-:-:S04]  /*0550*/  FMUL R16, R16, R25 ;  /* 0x0000001910107220 */ /* 0x020fc80000400000 */
[-C--:B------:R-:W-:Y:S01]  /*0560*/  FFMA R23, R23, R16.reuse, R12 ;  /* 0x0000001017177223 */ /* 0x080fe2000000000c */
[-C--:B------:R-:W-:Y:S01]  /*0570*/  FFMA R21, R13, R16.reuse, R21 ;  /* 0x000000100d157223 */ /* 0x080fe20000000015 */
[----:B------:R-:W-:Y:S01]  /*0580*/  FFMA R20, R20, R16, R11 ;  /* 0x0000001014147223 */ /* 0x000fe2000000000b */
        /* <DEDUP_REMOVED lines=11> */
[----:B------:R-:W-:-:S07]  /*0640*/  MOV R0, 0x660 ;  /* 0x0000066000007802 */ /* 0x000fce0000000f00 */
[----:B------:R-:W-:Y:S05]  /*0650*/  CALL.REL.NOINC `($__internal_7_$__cuda_sm20_sqrt_rn_f32_slowpath) ;  /* 0x0000002c00707944 */ /* 0x000fea0003c00000 */
[----:B------:R-:W-:Y:S05]  /*0660*/  BRA `(.L_x_113) ;  /* 0x0000000000107947 */ /* 0x000fea0003800000 */
.L_x_112:
[----:B------:R-:W-:Y:S01]  /*0670*/  FMUL.FTZ R27, R2, R25 ;  /* 0x00000019021b7220 */ /* 0x000fe20000410000 */
[----:B------:R-:W-:-:S03]  /*0680*/  FMUL.FTZ R25, R25, 0.5 ;  /* 0x3f00000019197820 */ /* 0x000fc60000410000 */
[----:B------:R-:W-:-:S04]  /*0690*/  FFMA R2, -R27, R27, R2 ;  /* 0x0000001b1b027223 */ /* 0x000fc80000000102 */
[----:B------:R-:W-:-:S07]  /*06a0*/  FFMA R27, R2, R25, R27 ;  /* 0x00000019021b7223 */ /* 0x000fce000000001b */
.L_x_113:
[----:B------:R-:W-:Y:S05]  /*06b0*/  BSYNC.RECONVERGENT B1 ;  /* 0x0000000000017941 */ /* 0x000fea0003800200 */
.L_x_111:
[----:B------:R-:W-:Y:S01]  /*06c0*/  IADD3 R0, PT, PT, R27, 0x1800000, RZ ;  /* 0x018000001b007810 */ /* 0x000fe20007ffe0ff */
[----:B------:R-:W-:Y:S03]  /*06d0*/  BSSY.RECONVERGENT B3, `(.L_x_114) ;  /* 0x000000c000037945 */ /* 0x000fe60003800200 */
[----:B------:R-:W-:-:S04]  /*06e0*/  LOP3.LUT R0, R0, 0x7f800000, RZ, 0xc0, !PT ;  /* 0x7f80000000007812 */ /* 0x000fc800078ec0ff */
[----:B------:R-:W-:-:S13]  /*06f0*/  ISETP.GT.U32.AND P0, PT, R0, 0x1ffffff, PT ;  /* 0x01ffffff0000780c */ /* 0x000fda0003f04070 */
[----:B------:R-:W-:Y:S05]  /*0700*/  @P0 BRA `(.L_x_115) ;  /* 0x0000000000100947 */ /* 0x000fea0003800000 */
[----:B------:R-:W-:Y:S02]  /*0710*/  MOV R0, R27 ;  /* 0x0000001b00007202 */ /* 0x000fe40000000f00 */
[----:B------:R-:W-:-:S07]  /*0720*/  MOV R2, 0x740 ;  /* 0x0000074000027802 */ /* 0x000fce0000000f00 */
[----:B------:R-:W-:Y:S05]  /*0730*/  CALL.REL.NOINC `($__internal_6_$__cuda_sm20_rcp_rn_f32_slowpath) ;  /* 0x0000002800647944 */ /* 0x000fea0003c00000 */
[----:B------:R-:W-:Y:S05]  /*0740*/  BRA `(.L_x_116) ;  /* 0x0000000000107947 */ /* 0x000fea0003800000 */
.L_x_115:
[----:B------:R-:W0:Y:S02]  /*0750*/  MUFU.RCP R0, R27 ;  /* 0x0000001b00007308 */ /* 0x000e240000001000 */
[----:B0-----:R-:W-:-:S04]  /*0760*/  FFMA R2, R0, R27, -1 ;  /* 0xbf80000000027423 */ /* 0x001fc8000000001b */
[----:B------:R-:W-:-:S04]  /*0770*/  FADD.FTZ R11, -R2, -RZ ;  /* 0x800000ff020b7221 */ /* 0x000fc80000010100 */
[----:B------:R-:W-:-:S07]  /*0780*/  FFMA R0, R0, R11, R0 ;  /* 0x0000000b00007223 */ /* 0x000fce0000000000 */
.L_x_116:
[----:B------:R-:W-:Y:S05]  /*0790*/  BSYNC.RECONVERGENT B3 ;  /* 0x0000000000037941 */ /* 0x000fea0003800200 */
.L_x_114:
[----:B------:R-:W2:Y:S04]  /*07a0*/  LDG.E R12, desc[UR6][R14.64+0x4] ;  /* 0x000004060e0c7981 */ /* 0x000ea8000c1e1900 */
[----:B------:R-:W3:Y:S04]  /*07b0*/  LDG.E R13, desc[UR6][R14.64] ;  /* 0x000000060e0d7981 */ /* 0x000ee8000c1e1900 */
[----:B------:R-:W4:Y:S04]  /*07c0*/  LDG.E R25, desc[UR6][R14.64+0x8] ;  /* 0x000008060e197981 */ /* 0x000f28000c1e1900 */
[----:B------:R0:W5:Y:S01]  /*07d0*/  LDG.E R11, desc[UR6][R14.64+0x24] ;  /* 0x000024060e0b7981 */ /* 0x000162000c1e1900 */
[----:B------:R-:W-:Y:S01]  /*07e0*/  BSSY.RECONVERGENT B1, `(.L_x_117) ;  /* 0x0000019000017945 */ /* 0x000fe20003800200 */
[----:B--2---:R-:W-:Y:S01]  /*07f0*/  FADD R12, -R5, R12 ;  /* 0x0000000c050c7221 */ /* 0x004fe20000000100 */
[----:B---3--:R-:W-:-:S03]  /*0800*/  FADD R13, -R4, R13 ;  /* 0x0000000d040d7221 */ /* 0x008fc60000000100 */
[----:B------:R-:W-:Y:S01]  /*0810*/  FMUL R2, R12, R12 ;  /* 0x0000000c0c027220 */ /* 0x000fe20000400000 */
[----:B----4-:R-:W-:-:S03]  /*0820*/  FADD R16, -R6, R25 ;  /* 0x0000001906107221 */ /* 0x010fc60000000100 */
[----:B------:R-:W-:-:S04]  /*0830*/  FFMA R25, R13, R13, R2 ;  /* 0x0000000d0d197223 */ /* 0x000fc80000000002 */
[----:B------:R-:W-:Y:S01]  /*0840*/  FFMA R2, R16, R16, R25 ;  /* 0x0000001010027223 */ /* 0x000fe20000000019 */
[----:B------:R-:W-:-:S03]  /*0850*/  FMUL R25, R0, R0 ;  /* 0x0000000000197220 */ /* 0x000fc60000400000 */
[----:B------:R-:W-:Y:S01]  /*0860*/  FADD R2, R2, 0.5 ;  /* 0x3f00000002027421 */ /* 0x000fe20000000000 */
[----:B------:R-:W-:-:S04]  /*0870*/  FMUL R25, R25, R0 ;  /* 0x0000000019197220 */ /* 0x000fc80000400000 */
[----:B------:R-:W-:Y:S01]  /*0880*/  IADD3 R0, PT, PT, R2, -0xd000000, RZ ;  /* 0xf300000002007810 */ /* 0x000fe20007ffe0ff */
[----:B------:R-:W-:Y:S02]  /*0890*/  FMUL R22, R22, R25 ;  /* 0x0000001916167220 */ /* 0x000fe40000400000 */
[----:B------:R0:W1:Y:S01]  /*08a0*/  MUFU.RSQ R25, R2 ;  /* 0x0000000200197308 */ /* 0x0000620000001400 */
[----:B------:R-:W-:Y:S01]  /*08b0*/  ISETP.GT.U32.AND P0, PT, R0, 0x727fffff, PT ;  /* 0x727fffff0000780c */ /* 0x000fe20003f04070 */
[-C--:B------:R-:W-:Y:S01]  /*08c0*/  FFMA R17, R17, R22.reuse, R23 ;  /* 0x0000001611117223 */ /* 0x080fe20000000017 */
[-C--:B------:R-:W-:Y:S01]  /*08d0*/  FFMA R18, R18, R22.reuse, R21 ;  /* 0x0000001612127223 */ /* 0x080fe20000000015 */
[----:B------:R-:W-:-:S10]  /*08e0*/  FFMA R19, R19, R22, R20 ;  /* 0x0000001613137223 */ /* 0x000fd40000000014 */
[----:B0-----:R-:W-:Y:S05]  /*08f0*/  @!P0 BRA `(.L_x_118) ;  /* 0x00000000000c8947 */ /* 0x001fea0003800000 */
[----:B------:R-:W-:-:S07]  /*0900*/  MOV R0, 0x920 ;  /* 0x0000092000007802 */ /* 0x000fce0000000f00 */
[----:B-1---5:R-:W-:Y:S05]  /*0910*/  CALL.REL.NOINC `($__internal_7_$__cuda_sm20_sqrt_rn_f32_slowpath) ;  /* 0x0000002800c07944 */ /* 0x022fea0003c00000 */
[----:B------:R-:W-:Y:S05]  /*0920*/  BRA `(.L_x_119) ;  /* 0x0000000000107947 */ /* 0x000fea0003800000 */
.L_x_118:
[----:B-1----:R-:W-:Y:S01]  /*0930*/  FMUL.FTZ R27, R2, R25 ;  /* 0x00000019021b7220 */ /* 0x002fe20000410000 */
[----:B------:R-:W-:-:S03]  /*0940*/  FMUL.FTZ R25, R25, 0.5 ;  /* 0x3f00000019197820 */ /* 0x000fc60000410000 */
[----:B------:R-:W-:-:S04]  /*0950*/  FFMA R2, -R27, R27, R2 ;  /* 0x0000001b1b027223 */ /* 0x000fc80000000102 */
[----:B------:R-:W-:-:S07]  /*0960*/  FFMA R27, R2, R25, R27 ;  /* 0x00000019021b7223 */ /* 0x000fce000000001b */
.L_x_119:
[----:B------:R-:W-:Y:S05]  /*0970*/  BSYNC.RECONVERGENT B1 ;  /* 0x0000000000017941 */ /* 0x000fea0003800200 */
.L_x_117:
        /* <DEDUP_REMOVED lines=9> */
.L_x_121:
[----:B------:R-:W0:Y:S02]  /*0a10*/  MUFU.RCP R0, R27 ;  /* 0x0000001b00007308 */ /* 0x000e240000001000 */
[----:B0-----:R-:W-:-:S04]  /*0a20*/  FFMA R2, R0, R27, -1 ;  /* 0xbf80000000027423 */ /* 0x001fc8000000001b */
[----:B------:R-:W-:-:S04]  /*0a30*/  FADD.FTZ R21, -R2, -RZ ;  /* 0x800000ff02157221 */ /* 0x000fc80000010100 */
[----:B------:R-:W-:-:S07]  /*0a40*/  FFMA R0, R0, R21, R0 ;  /* 0x0000001500007223 */ /* 0x000fce0000000000 */
.L_x_122:
[----:B------:R-:W-:Y:S05]  /*0a50*/  BSYNC.RECONVERGENT B3 ;  /* 0x0000000000037941 */ /* 0x000fea0003800200 */
.L_x_120:
        /* <DEDUP_REMOVED lines=9> */
[----:B------:R-:W-:Y:S01]  /*0af0*/  FFMA R2, R22, R22, R27 ;  /* 0x0000001616027223 */ /* 0x000fe2000000001b */
[----:B------:R-:W-:-:S03]  /*0b00*/  FMUL R25, R0, R0 ;  /* 0x0000000000197220 */ /* 0x000fc60000400000 */
[----:B------:R-:W-:Y:S01]  /*0b10*/  FFMA R2, R23, R23, R2 ;  /* 0x0000001717027223 */ /* 0x000fe20000000002 */
[----:B------:R-:W-:-:S03]  /*0b20*/  FMUL R0, R25, R0 ;  /* 0x0000000019007220 */ /* 0x000fc60000400000 */
[----:B------:R-:W-:Y:S01]  /*0b30*/  FADD R2, R2, 0.5 ;  /* 0x3f00000002027421 */ /* 0x000fe20000000000 */
[----:B-----5:R-:W-:-:S03]  /*0b40*/  FMUL R0, R11, R0 ;  /* 0x000000000b007220 */ /* 0x020fc60000400000 */
[----:B------:R0:W1:Y:S01]  /*0b50*/  MUFU.RSQ R11, R2 ;  /* 0x00000002000b7308 */ /* 0x0000620000001400 */
[----:B------:R-:W-:Y:S01]  /*0b60*/  IADD3 R24, PT, PT, R2, -0xd000000, RZ ;  /* 0xf300000002187810 */ /* 0x000fe20007ffe0ff */
[-C--:B------:R-:W-:Y:S01]  /*0b70*/  FFMA R17, R13, R0.reuse, R17 ;  /* 0x000000000d117223 */ /* 0x080fe20000000011 */
[-C--:B------:R-:W-:Y:S01]  /*0b80*/  FFMA R18, R12, R0.reuse, R18 ;  /* 0x000000000c127223 */ /* 0x080fe20000000012 */
[----:B------:R-:W-:Y:S01]  /*0b90*/  FFMA R19, R16, R0, R19 ;  /* 0x0000000010137223 */ /* 0x000fe20000000013 */
[----:B------:R-:W-:-:S13]  /*0ba0*/  ISETP.GT.U32.AND P0, PT, R24, 0x727fffff, PT ;  /* 0x727fffff1800780c */ /* 0x000fda0003f04070 */
[----:B01----:R-:W-:Y:S05]  /*0bb0*/  @!P0 BRA `(.L_x_124) ;  /* 0x0000000000108947 */ /* 0x003fea0003800000 */
[----:B------:R-:W-:-:S07]  /*0bc0*/  MOV R0, 0xbe0 ;  /* 0x00000be000007802 */ /* 0x000fce0000000f00 */
[----:B------:R-:W-:Y:S05]  /*0bd0*/  CALL.REL.NOINC `($__internal_7_$__cuda_sm20_sqrt_rn_f32_slowpath) ;  /* 0x0000002800107944 */ /* 0x000fea0003c00000 */
[----:B------:R-:W-:Y:S01]  /*0be0*/  MOV R0, R27 ;  /* 0x0000001b00007202 */ /* 0x000fe20000000f00 */
[----:B------:R-:W-:Y:S06]  /*0bf0*/  BRA `(.L_x_125) ;  /* 0x0000000000107947 */ /* 0x000fec0003800000 */
.L_x_124:
[----:B------:R-:W-:Y:S01]  /*0c00*/  FMUL.FTZ R13, R2, R11 ;  /* 0x0000000b020d7220 */ /* 0x000fe20000410000 */
[----:B------:R-:W-:-:S03]  /*0c10*/  FMUL.FTZ R11, R11, 0.5 ;  /* 0x3f0000000b0b7820 */ /* 0x000fc60000410000 */
[----:B------:R-:W-:-:S04]  /*0c20*/  FFMA R0, -R13, R13, R2 ;  /* 0x0000000d0d007223 */ /* 0x000fc80000000102 */
[----:B------:R-:W-:-:S07]  /*0c30*/  FFMA R0, R0, R11, R13 ;  /* 0x0000000b00007223 */ /* 0x000fce000000000d */
.L_x_125:
[----:B------:R-:W-:Y:S05]  /*0c40*/  BSYNC.RECONVERGENT B1 ;  /* 0x0000000000017941 */ /* 0x000fea0003800200 */
.L_x_123:
[----:B------:R-:W-:Y:S01]  /*0c50*/  IADD3 R2, PT, PT, R0, 0x1800000, RZ ;  /* 0x0180000000027810 */ /* 0x000fe20007ffe0ff */
[----:B------:R-:W-:Y:S03]  /*0c60*/  BSSY.RECONVERGENT B3, `(.L_x_126) ;  /* 0x000000b000037945 */ /* 0x000fe60003800200 */
[----:B------:R-:W-:-:S04]  /*0c70*/  LOP3.LUT R2, R2, 0x7f800000, RZ, 0xc0, !PT ;  /* 0x7f80000002027812 */ /* 0x000fc800078ec0ff */
[----:B------:R-:W-:-:S13]  /*0c80*/  ISETP.GT.U32.AND P0, PT, R2, 0x1ffffff, PT ;  /* 0x01ffffff0200780c */ /* 0x000fda0003f04070 */
[----:B------:R-:W-:Y:S05]  /*0c90*/  @P0 BRA `(.L_x_127) ;  /* 0x00000000000c0947 */ /* 0x000fea0003800000 */
[----:B------:R-:W-:-:S07]  /*0ca0*/  MOV R2, 0xcc0 ;  /* 0x00000cc000027802 */ /* 0x000fce0000000f00 */
[----:B------:R-:W-:Y:S05]  /*0cb0*/  CALL.REL.NOINC `($__internal_6_$__cuda_sm20_rcp_rn_f32_slowpath) ;  /* 0x0000002400047944 */ /* 0x000fea0003c00000 */
[----:B------:R-:W-:Y:S05]  /*0cc0*/  BRA `(.L_x_128) ;  /* 0x0000000000107947 */ /* 0x000fea0003800000 */
.L_x_127:
[----:B------:R-:W0:Y:S02]  /*0cd0*/  MUFU.RCP R11, R0 ;  /* 0x00000000000b7308 */ /* 0x000e240000001000 */
[----:B0-----:R-:W-:-:S04]  /*0ce0*/  FFMA R2, R11, R0, -1 ;  /* 0xbf8000000b027423 */ /* 0x001fc80000000000 */
[----:B------:R-:W-:-:S04]  /*0cf0*/  FADD.FTZ R2, -R2, -RZ ;  /* 0x800000ff02027221 */ /* 0x000fc80000010100 */
[----:B------:R-:W-:-:S07]  /*0d00*/  FFMA R0, R11, R2, R11 ;  /* 0x000000020b007223 */ /* 0x000fce000000000b */
.L_x_128:
[----:B------:R-:W-:Y:S05]  /*0d10*/  BSYNC.RECONVERGENT B3 ;  /* 0x0000000000037941 */ /* 0x000fea0003800200 */
.L_x_126:
[----:B------:R-:W-:Y:S01]  /*0d20*/  IADD3 R10, PT, PT, R10, 0x4, RZ ;  /* 0x000000040a0a7810 */ /* 0x000fe20007ffe0ff */
[-C--:B------:R-:W-:Y:S01]  /*0d30*/  FMUL R11, R0, R0.reuse ;  /* 0x00000000000b7220 */ /* 0x080fe20000400000 */
[----:B------:R-:W-:Y:S02]  /*0d40*/  IADD3 R14, P1, PT, R14, 0xb0, RZ ;  /* 0x000000b00e0e7810 */ /* 0x000fe40007f3e0ff */
[----:B------:R-:W-:Y:S01]  /*0d50*/  ISETP.NE.AND P0, PT, R10, RZ, PT ;  /* 0x000000ff0a00720c */ /* 0x000fe20003f05270 */
[----:B------:R-:W-:Y:S01]  /*0d60*/  FMUL R11, R11, R0 ;  /* 0x000000000b0b7220 */ /* 0x000fe20000400000 */
[----:B------:R-:W-:-:S03]  /*0d70*/  IADD3.X R15, PT, PT, RZ, R15, RZ, P1, !PT ;  /* 0x0000000fff0f7210 */ /* 0x000fc60000ffe4ff */
[----:B------:R-:W-:-:S04]  /*0d80*/  FMUL R20, R20, R11 ;  /* 0x0000000b14147220 */ /* 0x000fc80000400000 */
[-C--:B------:R-:W-:Y:S01]  /*0d90*/  FFMA R12, R22, R20.reuse, R17 ;  /* 0x00000014160c7223 */ /* 0x080fe20000000011 */
[-C--:B------:R-:W-:Y:S01]  /*0da0*/  FFMA R21, R21, R20.reuse, R18 ;  /* 0x0000001415157223 */ /* 0x080fe20000000012 */
[----:B------:R-:W-:Y:S02]  /*0db0*/  FFMA R11, R23, R20, R19 ;  /* 0x00000014170b7223 */ /* 0x000fe40000000013 */
[----:B------:R-:W-:Y:S05]  /*0dc0*/  @P0 BRA `(.L_x_129) ;  /* 0xfffffff400280947 */ /* 0x000fea000383ffff */
.L_x_104:
[----:B------:R-:W-:Y:S05]  /*0dd0*/  BSYNC.RECONVERGENT B2 ;  /* 0x0000000000027941 */ /* 0x000fea0003800200 */
.L_x_103:
[----:B------:R-:W-:-:S13]  /*0de0*/  ISETP.NE.AND P0, PT, R9, RZ, PT ;  /* 0x000000ff0900720c */ /* 0x000fda0003f05270 */
[----:B------:R-:W-:Y:S05]  /*0df0*/  @!P0 BRA `(.L_x_102) ;  /* 0x0000000800488947 */ /* 0x000fea0003800000 */
[----:B------:R-:W-:Y:S01]  /*0e00*/  ISETP.NE.AND P0, PT, R9, 0x1, PT ;  /* 0x000000010900780c */ /* 0x000fe20003f05270 */
[----:B------:R-:W-:-:S12]  /*0e10*/  BSSY.RECONVERGENT B2, `(.L_x_130) ;  /* 0x000005e000027945 */ /* 0x000fd80003800200 */
[----:B------:R-:W-:Y:S05]  /*0e20*/  @!P0 BRA `(.L_x_131) ;  /* 0x0000000400708947 */ /* 0x000fea0003800000 */
[----:B------:R-:W0:Y:S02]  /*0e30*/  LDC.64 R22, c[0x0][0x380] ;  /* 0x0000e000ff167b82 */ /* 0x000e240000000a00 */
[----:B0-----:R-:W-:-:S05]  /*0e40*/  IMAD.WIDE.U32 R22, R8, 0x2c, R22 ;  /* 0x0000002c08167825 */ /* 0x001fca00078e0016 */
[----:B------:R-:W2:Y:S04]  /*0e50*/  LDG.E R16, desc[UR6][R22.64+0x4] ;  /* 0x0000040616107981 */ /* 0x000ea8000c1e1900 */
[----:B------:R-:W3:Y:S04]  /*0e60*/  LDG.E R17, desc[UR6][R22.64] ;  /* 0x0000000616117981 */ /* 0x000ee8000c1e1900 */
[----:B------:R-:W4:Y:S04]  /*0e70*/  LDG.E R15, desc[UR6][R22.64+0x8] ;  /* 0x00000806160f7981 */ /* 0x000f28000c1e1900 */
[----:B------:R0:W5:Y:S01]  /*0e80*/  LDG.E R18, desc[UR6][R22.64+0x24] ;  /* 0x0000240616127981 */ /* 0x000162000c1e1900 */
[----:B------:R-:W-:Y:S01]  /*0e90*/  BSSY.RECONVERGENT B1, `(.L_x_132) ;  /* 0x0000014000017945 */ /* 0x000fe20003800200 */
[----:B--2--5:R-:W-:Y:S01]  /*0ea0*/  FADD R16, -R5, R16 ;  /* 0x0000001005107221 */ /* 0x024fe20000000100 */
        /* <DEDUP_REMOVED lines=12> */
[----:B------:R-:W-:Y:S05]  /*0f70*/  CALL.REL.NOINC `($__internal_7_$__cuda_sm20_sqrt_rn_f32_slowpath) ;  /* 0x0000002400287944 */ /* 0x000fea0003c00000 */
[----:B------:R-:W-:Y:S05]  /*0f80*/  BRA `(.L_x_134) ;  /* 0x0000000000107947 */ /* 0x000fea0003800000 */
.L_x_133:
[----:B------:R-:W-:Y:S01]  /*0f90*/  FMUL.FTZ R27, R10, R9 ;  /* 0x000000090a1b7220 */ /* 0x000fe20000410000 */
[----:B------:R-:W-:-:S03]  /*0fa0*/  FMUL.FTZ R2, R9, 0.5 ;  /* 0x3f00000009027820 */ /* 0x000fc60000410000 */
[----:B------:R-:W-:-:S04]  /*0fb0*/  FFMA R0, -R27, R27, R10 ;  /* 0x0000001b1b007223 */ /* 0x000fc8000000010a */
[----:B------:R-:W-:-:S07]  /*0fc0*/  FFMA R27, R0, R2, R27 ;  /* 0x00000002001b7223 */ /* 0x000fce000000001b */
.L_x_134:
[----:B------:R-:W-:Y:S05]  /*0fd0*/  BSYNC.RECONVERGENT B1 ;  /* 0x0000000000017941 */ /* 0x000fea0003800200 */
.L_x_132:
        /* <DEDUP_REMOVED lines=9> */
.L_x_136:
[----:B------:R-:W0:Y:S02]  /*1070*/  MUFU.RCP R0, R27 ;  /* 0x0000001b00007308 */ /* 0x000e240000001000 */
[----:B0-----:R-:W-:-:S04]  /*1080*/  FFMA R2, R0, R27, -1 ;  /* 0xbf80000000027423 */ /* 0x001fc8000000001b */
[----:B------:R-:W-:-:S04]  /*1090*/  FADD.FTZ R9, -R2, -RZ ;  /* 0x800000ff02097221 */ /* 0x000fc80000010100 */
[----:B------:R-:W-:-:S07]  /*10a0*/  FFMA R0, R0, R9, R0 ;  /* 0x0000000900007223 */ /* 0x000fce0000000000 */
.L_x_137:
[----:B------:R-:W-:Y:S05]  /*10b0*/  BSYNC.RECONVERGENT B3 ;  /* 0x0000000000037941 */ /* 0x000fea0003800200 */
.L_x_135:
[----:B------:R-:W2:Y:S04]  /*10c0*/  LDG.E R10, desc[UR6][R22.64+0x30] ;  /* 0x00003006160a7981 */ /* 0x000ea8000c1e1900 */
[----:B------:R-:W3:Y:S04]  /*10d0*/  LDG.E R13, desc[UR6][R22.64+0x2c] ;  /* 0x00002c06160d7981 */ /* 0x000ee8000c1e1900 */
[----:B------:R-:W4:Y:S01]  /*10e0*/  LDG.E R9, desc[UR6][R22.64+0x34] ;  /* 0x0000340616097981 */ /* 0x000f22000c1e1900 */
[----:B------:R-:W-:-:S03]  /*10f0*/  FMUL R19, R0, R0 ;  /* 0x0000000000137220 */ /* 0x000fc60000400000 */
[----:B------:R0:W5:Y:S01]  /*1100*/  LDG.E R14, desc[UR6][R22.64+0x50] ;  /* 0x00005006160e7981 */ /* 0x000162000c1e1900 */
[----:B------:R-:W-:Y:S01]  /*1110*/  FMUL R19, R19, R0 ;  /* 0x0000000013137220 */ /* 0x000fe20000400000 */
[----:B------:R-:W-:Y:S03]  /*1120*/  BSSY.RECONVERGENT B1, `(.L_x_138) ;  /* 0x0000018000017945 */ /* 0x000fe60003800200 */
[----:B------:R-:W-:-:S04]  /*1130*/  FMUL R18, R18, R19 ;  /* 0x0000001312127220 */ /* 0x000fc80000400000 */
        /* <DEDUP_REMOVED lines=10> */
[----:B0-----:R0:W1:Y:S01]  /*11e0*/  MUFU.RSQ R23, R2 ;  /* 0x0000000200177308 */ /* 0x0010620000001400 */
[----:B------:R-:W-:-:S04]  /*11f0*/  IADD3 R0, PT, PT, R2, -0xd000000, RZ ;  /* 0xf300000002007810 */ /* 0x000fc80007ffe0ff */
[----:B------:R-:W-:-:S13]  /*1200*/  ISETP.GT.U32.AND P0, PT, R0, 0x727fffff, PT ;  /* 0x727fffff0000780c */ /* 0x000fda0003f04070 */
[----:B01----:R-:W-:Y:S05]  /*1210*/  @!P0 BRA `(.L_x_139) ;  /* 0x0000000000108947 */ /* 0x003fea0003800000 */
[----:B------:R-:W-:-:S07]  /*1220*/  MOV R0, 0x1240 ;  /* 0x0000124000007802 */ /* 0x000fce0000000f00 */
[----:B-----5:R-:W-:Y:S05]  /*1230*/  CALL.REL.NOINC `($__internal_7_$__cuda_sm20_sqrt_rn_f32_slowpath) ;  /* 0x0000002000787944 */ /* 0x020fea0003c00000 */
[----:B------:R-:W-:Y:S01]  /*1240*/  MOV R0, R27 ;  /* 0x0000001b00007202 */ /* 0x000fe20000000f00 */
[----:B------:R-:W-:Y:S06]  /*1250*/  BRA `(.L_x_140) ;  /* 0x0000000000107947 */ /* 0x000fec0003800000 */
.L_x_139:
[----:B------:R-:W-:Y:S01]  /*1260*/  FMUL.FTZ R15, R2, R23 ;  /* 0x00000017020f7220 */ /* 0x000fe20000410000 */
[----:B------:R-:W-:-:S03]  /*1270*/  FMUL.FTZ R16, R23, 0.5 ;  /* 0x3f00000017107820 */ /* 0x000fc60000410000 */
[----:B------:R-:W-:-:S04]  /*1280*/  FFMA R0, -R15, R15, R2 ;  /* 0x0000000f0f007223 */ /* 0x000fc80000000102 */
[----:B------:R-:W-:-:S07]  /*1290*/  FFMA R0, R0, R16, R15 ;  /* 0x0000001000007223 */ /* 0x000fce000000000f */
.L_x_140:
[----:B------:R-:W-:Y:S05]  /*12a0*/  BSYNC.RECONVERGENT B1 ;  /* 0x0000000000017941 */ /* 0x000fea0003800200 */
.L_x_138:
[----:B------:R-:W-:Y:S01]  /*12b0*/  IADD3 R2, PT, PT, R0, 0x1800000, RZ ;  /* 0x0180000000027810 */ /* 0x000fe20007ffe0ff */
[----:B------:R-:W-:Y:S03]  /*12c0*/  BSSY.RECONVERGENT B3, `(.L_x_141) ;  /* 0x000000b000037945 */ /* 0x000fe60003800200 */
[----:B------:R-:W-:-:S04]  /*12d0*/  LOP3.LUT R2, R2, 0x7f800000, RZ, 0xc0, !PT ;  /* 0x7f80000002027812 */ /* 0x000fc800078ec0ff */
[----:B------:R-:W-:-:S13]  /*12e0*/  ISETP.GT.U32.AND P0, PT, R2, 0x1ffffff, PT ;  /* 0x01ffffff0200780c */ /* 0x000fda0003f04070 */
[----:B------:R-:W-:Y:S05]  /*12f0*/  @P0 BRA `(.L_x_142) ;  /* 0x00000000000c0947 */ /* 0x000fea0003800000 */
[----:B------:R-:W-:-:S07]  /*1300*/  MOV R2, 0x1320 ;  /* 0x0000132000027802 */ /* 0x000fce0000000f00 */
[----:B-----5:R-:W-:Y:S05]  /*1310*/  CALL.REL.NOINC `($__internal_6_$__cuda_sm20_rcp_rn_f32_slowpath) ;  /* 0x0000001c006c7944 */ /* 0x020fea0003c00000 */
[----:B------:R-:W-:Y:S05]  /*1320*/  BRA `(.L_x_143) ;  /* 0x0000000000107947 */ /* 0x000fea0003800000 */
.L_x_142:
[----:B------:R-:W0:Y:S02]  /*1330*/  MUFU.RCP R15, R0 ;  /* 0x00000000000f7308 */ /* 0x000e240000001000 */
[----:B0-----:R-:W-:-:S04]  /*1340*/  FFMA R2, R15, R0, -1 ;  /* 0xbf8000000f027423 */ /* 0x001fc80000000000 */
[----:B------:R-:W-:-:S04]  /*1350*/  FADD.FTZ R2, -R2, -RZ ;  /* 0x800000ff02027221 */ /* 0x000fc80000010100 */
[----:B------:R-:W-:-:S07]  /*1360*/  FFMA R0, R15, R2, R15 ;  /* 0x000000020f007223 */ /* 0x000fce000000000f */
.L_x_143:
[----:B------:R-:W-:Y:S05]  /*1370*/  BSYNC.RECONVERGENT B3 ;  /* 0x0000000000037941 */ /* 0x000fea0003800200 */
.L_x_141:
[----:B------:R-:W-:Y:S01]  /*1380*/  FMUL R15, R0, R0 ;  /* 0x00000000000f7220 */ /* 0x000fe20000400000 */
[----:B------:R-:W-:-:S03]  /*1390*/  IADD3 R8, PT, PT, R8, 0x2, RZ ;  /* 0x0000000208087810 */ /* 0x000fc60007ffe0ff */
[----:B------:R-:W-:-:S04]  /*13a0*/  FMUL R15, R15, R0 ;  /* 0x000000000f0f7220 */ /* 0x000fc80000400000 */
[----:B-----5:R-:W-:-:S04]  /*13b0*/  FMUL R14, R14, R15 ;  /* 0x0000000f0e0e7220 */ /* 0x020fc80000400000 */
[-C--:B------:R-:W-:Y:S01]  /*13c0*/  FFMA R12, R13, R14.reuse, R12 ;  /* 0x0000000e0d0c7223 */ /* 0x080fe2000000000c */
[-C--:B------:R-:W-:Y:S01]  /*13d0*/  FFMA R21, R10, R14.reuse, R21 ;  /* 0x0000000e0a157223 */ /* 0x080fe20000000015 */
[----:B------:R-:W-:-:S07]  /*13e0*/  FFMA R11, R9, R14, R11 ;  /* 0x0000000e090b7223 */ /* 0x000fce000000000b */
.L_x_131:
[----:B------:R-:W-:Y:S05]  /*13f0*/  BSYNC.RECONVERGENT B2 ;  /* 0x0000000000027941 */ /* 0x000fea0003800200 */
.L_x_130:
[----:B------:R-:W-:-:S04]  /*1400*/  LOP3.LUT R0, R7, 0x1, RZ, 0xc0, !PT ;  /* 0x0000000107007812 */ /* 0x000fc800078ec0ff */
[----:B------:R-:W-:-:S13]  /*1410*/  ISETP.NE.U32.AND P0, PT, R0, 0x1, PT ;  /* 0x000000010000780c */ /* 0x000fda0003f05070 */
[----:B------:R-:W-:Y:S05]  /*1420*/  @P0 BRA `(.L_x_102) ;  /* 0x0000000000bc0947 */ /* 0x000fea0003800000 */
        /* <DEDUP_REMOVED lines=21> */
[----:B------:R-:W-:Y:S01]  /*1580*/  MOV R0, R27 ;  /* 0x0000001b00007202 */ /* 0x000fe20000000f00 */
[----:B------:R-:W-:Y:S06]  /*1590*/  BRA `(.L_x_146) ;  /* 0x0000000000107947 */ /* 0x000fec0003800000 */
.L_x_145:
[----:B------:R-:W-:Y:S01]  /*15a0*/  FMUL.FTZ R0, R17, R2 ;  /* 0x0000000211007220 */ /* 0x000fe20000410000 */
[----:B------:R-:W-:-:S03]  /*15b0*/  FMUL.FTZ R2, R2, 0.5 ;  /* 0x3f00000002027820 */ /* 0x000fc60000410000 */
[----:B------:R-:W-:-:S04]  /*15c0*/  FFMA R15, -R0, R0, R17 ;  /* 0x00000000000f7223 */ /* 0x000fc80000000111 */
[----:B------:R-:W-:-:S07]  /*15d0*/  FFMA R0, R15, R2, R0 ;  /* 0x000000020f007223 */ /* 0x000fce0000000000 */
.L_x_146:
[----:B------:R-:W-:Y:S05]  /*15e0*/  BSYNC.RECONVERGENT B1 ;  /* 0x0000000000017941 */ /* 0x000fea0003800200 */
.L_x_144:
        /* <DEDUP_REMOVED lines=8> */
.L_x_148:
[----:B------:R-:W0:Y:S02]  /*1670*/  MUFU.RCP R15, R0 ;  /* 0x00000000000f7308 */ /* 0x000e240000001000 */
[----:B0-----:R-:W-:-:S04]  /*1680*/  FFMA R2, R15, R0, -1 ;  /* 0xbf8000000f027423 */ /* 0x001fc80000000000 */
[----:B------:R-:W-:-:S04]  /*1690*/  FADD.FTZ R2, -R2, -RZ ;  /* 0x800000ff02027221 */ /* 0x000fc80000010100 */
[----:B------:R-:W-:-:S07]  /*16a0*/  FFMA R0, R15, R2, R15 ;  /* 0x000000020f007223 */ /* 0x000fce000000000f */
.L_x_149:
[----:B------:R-:W-:Y:S05]  /*16b0*/  BSYNC.RECONVERGENT B2 ;  /* 0x0000000000027941 */ /* 0x000fea0003800200 */
.L_x_147:
[----:B------:R-:W-:-:S04]  /*16c0*/  FMUL R15, R0, R0 ;  /* 0x00000000000f7220 */ /* 0x000fc80000400000 */
[----:B------:R-:W-:-:S04]  /*16d0*/  FMUL R0, R15, R0 ;  /* 0x000000000f007220 */ /* 0x000fc80000400000 */
[----:B------:R-:W-:-:S04]  /*16e0*/  FMUL R0, R13, R0 ;  /* 0x000000000d007220 */ /* 0x000fc80000400000 */
[-C--:B------:R-:W-:Y:S01]  /*16f0*/  FFMA R12, R10, R0.reuse, R12 ;  /* 0x000000000a0c7223 */ /* 0x080fe2000000000c */
[-C--:B------:R-:W-:Y:S01]  /*1700*/  FFMA R21, R9, R0.reuse, R21 ;  /* 0x0000000009157223 */ /* 0x080fe20000000015 */
[----:B------:R-:W-:-:S07]  /*1710*/  FFMA R11, R8, R0, R11 ;  /* 0x00000000080b7223 */ /* 0x000fce000000000b */
.L_x_102:
[----:B------:R-:W-:Y:S05]  /*1720*/  BSYNC.RECONVERGENT B0 ;  /* 0x0000000000007941 */ /* 0x000fea0003800200 */
.L_x_101:
[----:B------:R-:W0:Y:S01]  /*1730*/  LDCU UR4, c[0x0][0x388] ;  /* 0x00007100ff0477ac */ /* 0x000e220008000800 */
[----:B------:R-:W-:Y:S01]  /*1740*/  BSSY.RECONVERGENT B0, `(.L_x_150) ;  /* 0x0000037000007945 */ /* 0x000fe20003800200 */
[----:B0-----:R-:W-:-:S13]  /*1750*/  ISETP.GE.AND P0, PT, R7, UR4, PT ;  /* 0x0000000407007c0c */ /* 0x001fda000bf06270 */
[----:B------:R-:W-:Y:S05]  /*1760*/  @P0 BRA `(.L_x_151) ;  /* 0x0000000000d00947 */ /* 0x000fea0003800000 */
[----:B------:R-:W-:Y:S01]  /*1770*/  ISETP.NE.AND P0, PT, R3, R7, PT ;  /* 0x000000070300720c */ /* 0x000fe20003f05270 */
        /* <DEDUP_REMOVED lines=25> */
.L_x_155:
[----:B------:R-:W-:Y:S01]  /*1910*/  FMUL.FTZ R0, R13, R2 ;  /* 0x000000020d007220 */ /* 0x000fe20000410000 */
[----:B------:R-:W-:-:S03]  /*1920*/  FMUL.FTZ R2, R2, 0.5 ;  /* 0x3f00000002027820 */ /* 0x000fc60000410000 */
[----:B------:R-:W-:-:S04]  /*1930*/  FFMA R13, -R0, R0, R13 ;  /* 0x00000000000d7223 */ /* 0x000fc8000000010d */
[----:B------:R-:W-:-:S07]  /*1940*/  FFMA R0, R13, R2, R0 ;  /* 0x000000020d007223 */ /* 0x000fce0000000000 */
.L_x_156:
[----:B------:R-:W-:Y:S05]  /*1950*/  BSYNC.RECONVERGENT B1 ;  /* 0x0000000000017941 */ /* 0x000fea0003800200 */
.L_x_154:
        /* <DEDUP_REMOVED lines=8> */
.L_x_158:
[----:B------:R-:W0:Y:S02]  /*19e0*/  MUFU.RCP R13, R0 ;  /* 0x00000000000d7308 */ /* 0x000e240000001000 */
[----:B0-----:R-:W-:-:S04]  /*19f0*/  FFMA R2, R13, R0, -1 ;  /* 0xbf8000000d027423 */ /* 0x001fc80000000000 */
[----:B------:R-:W-:-:S04]  /*1a00*/  FADD.FTZ R2, -R2, -RZ ;  /* 0x800000ff02027221 */ /* 0x000fc80000010100 */
[----:B------:R-:W-:-:S07]  /*1a10*/  FFMA R0, R13, R2, R13 ;  /* 0x000000020d007223 */ /* 0x000fce000000000d */
.L_x_159:
[----:B------:R-:W-:Y:S05]  /*1a20*/  BSYNC.RECONVERGENT B3 ;  /* 0x0000000000037941 */ /* 0x000fea0003800200 */
.L_x_157:
[----:B------:R-:W-:-:S04]  /*1a30*/  FMUL R13, R0, R0 ;  /* 0x00000000000d7220 */ /* 0x000fc80000400000 */
[----:B------:R-:W-:-:S04]  /*1a40*/  FMUL R13, R13, R0 ;  /* 0x000000000d0d7220 */ /* 0x000fc80000400000 */
[----:B------:R-:W-:-:S04]  /*1a50*/  FMUL R10, R10, R13 ;  /* 0x0000000d0a0a7220 */ /* 0x000fc80000400000 */
[-C--:B------:R-:W-:Y:S01]  /*1a60*/  FFMA R12, R9, R10.reuse, R12 ;  /* 0x0000000a090c7223 */ /* 0x080fe2000000000c */
[-C--:B------:R-:W-:Y:S01]  /*1a70*/  FFMA R21, R8, R10.reuse, R21 ;  /* 0x0000000a08157223 */ /* 0x080fe20000000015 */
[----:B------:R-:W-:-:S07]  /*1a80*/  FFMA R11, R3, R10, R11 ;  /* 0x0000000a030b7223 */ /* 0x000fce000000000b */
.L_x_153:
[----:B------:R-:W-:Y:S05]  /*1a90*/  BSYNC.RECONVERGENT B2 ;  /* 0x0000000000027941 */ /* 0x000fea0003800200 */
.L_x_152:
[----:B------:R-:W-:-:S07]  /*1aa0*/  IADD3 R7, PT, PT, R7, 0x1, RZ ;  /* 0x0000000107077810 */ /* 0x000fce0007ffe0ff */
.L_x_151:
[----:B------:R-:W-:Y:S05]  /*1ab0*/  BSYNC.RECONVERGENT B0 ;  /* 0x0000000000007941 */ /* 0x000fea0003800200 */
.L_x_150:
[----:B------:R-:W0:Y:S01]  /*1ac0*/  LDCU UR4, c[0x0][0x388] ;  /* 0x00007100ff0477ac */ /* 0x000e220008000800 */
[----:B------:R-:W-:Y:S01]  /*1ad0*/  BSSY.RECONVERGENT B0, `(.L_x_160) ;  /* 0x000015b000007945 */ /* 0x000fe20003800200 */
[----:B0-----:R-:W-:-:S13]  /*1ae0*/  ISETP.GE.AND P0, PT, R7, UR4, PT ;  /* 0x0000000407007c0c */ /* 0x001fda000bf06270 */
[----:B------:R-:W-:Y:S05]  /*1af0*/  @P0 BRA `(.L_x_161) ;  /* 0x0000001400600947 */ /* 0x000fea0003800000 */
[C---:B------:R-:W-:Y:S01]  /*1b00*/  IADD3 R0, PT, PT, R7.reuse, -UR4, RZ ;  /* 0x8000000407007c10 */ /* 0x040fe2000fffe0ff */
[----:B------:R-:W-:Y:S01]  /*1b10*/  BSSY.RECONVERGENT B2, `(.L_x_162) ;  /* 0x00000c2000027945 */ /* 0x000fe20003800200 */
[----:B------:R-:W-:Y:S02]  /*1b20*/  IADD3 R14, PT, PT, -R7, UR4, RZ ;  /* 0x00000004070e7c10 */ /* 0x000fe4000fffe1ff */
[----:B------:R-:W-:Y:S02]  /*1b30*/  ISETP.GT.U32.AND P0, PT, R0, -0x4, PT ;  /* 0xfffffffc0000780c */ /* 0x000fe40003f04070 */
[----:B------:R-:W-:-:S11]  /*1b40*/  LOP3.LUT R13, R14, 0x3, RZ, 0xc0, !PT ;  /* 0x000000030e0d7812 */ /* 0x000fd600078ec0ff */
[----:B------:R-:W-:Y:S05]  /*1b50*/  @P0 BRA `(.L_x_163) ;  /* 0x0000000800f40947 */ /* 0x000fea0003800000 */
[----:B------:R-:W0:Y:S01]  /*1b60*/  LDC.64 R2, c[0x0][0x380] ;  /* 0x0000e000ff027b82 */ /* 0x000e220000000a00 */
[----:B------:R-:W-:-:S04]  /*1b70*/  LOP3.LUT R15, R14, 0xfffffffc, RZ, 0xc0, !PT ;  /* 0xfffffffc0e0f7812 */ /* 0x000fc800078ec0ff */
[----:B------:R-:W-:Y:S01]  /*1b80*/  IADD3 R15, PT, PT, -R15, RZ, RZ ;  /* 0x000000ff0f0f7210 */ /* 0x000fe20007ffe1ff */
[----:B0-----:R-:W-:-:S03]  /*1b90*/  IMAD.WIDE.U32 R2, R7, 0x2c, R2 ;  /* 0x0000002c07027825 */ /* 0x001fc600078e0002 */
[----:B------:R-:W-:-:S04]  /*1ba0*/  IADD3 R16, P0, PT, R2, 0x58, RZ ;  /* 0x0000005802107810 */ /* 0x000fc80007f1e0ff */
[----:B------:R-:W-:-:S09]  /*1bb0*/  IADD3.X R17, PT, PT, RZ, R3, RZ, P0, !PT ;  /* 0x00000003ff117210 */ /* 0x000fd200007fe4ff */
.L_x_188:
        /* <DEDUP_REMOVED lines=20> */
.L_x_165:
[----:B------:R-:W-:Y:S01]  /*1d00*/  FMUL.FTZ R27, R8, R3 ;  /* 0x00000003081b7220 */ /* 0x000fe20000410000 */
[----:B------:R-:W-:-:S03]  /*1d10*/  FMUL.FTZ R2, R3, 0.5 ;  /* 0x3f00000003027820 */ /* 0x000fc60000410000 */
[----:B------:R-:W-:-:S04]  /*1d20*/  FFMA R0, -R27, R27, R8 ;  /* 0x0000001b1b007223 */ /* 0x000fc80000000108 */
[----:B------:R-:W-:-:S07]  /*1d30*/  FFMA R27, R0, R2, R27 ;  /* 0x00000002001b7223 */ /* 0x000fce000000001b */
.L_x_166:
[----:B------:R-:W-:Y:S05]  /*1d40*/  BSYNC.RECONVERGENT B1 ;  /* 0x0000000000017941 */ /* 0x000fea0003800200 */
.L_x_164:
        /* <DEDUP_REMOVED lines=9> */
.L_x_168:
[----:B------:R-:W0:Y:S02]  /*1de0*/  MUFU.RCP R0, R27 ;  /* 0x0000001b00007308 */ /* 0x000e240000001000 */
[----:B0-----:R-:W-:-:S04]  /*1df0*/  FFMA R2, R0, R27, -1 ;  /* 0xbf80000000027423 */ /* 0x001fc8000000001b */
[----:B------:R-:W-:-:S04]  /*1e00*/  FADD.FTZ R3, -R2, -RZ ;  /* 0x800000ff02037221 */ /* 0x000fc80000010100 */
[----:B------:R-:W-:-:S07]  /*1e10*/  FFMA R0, R0, R3, R0 ;  /* 0x0000000300007223 */ /* 0x000fce0000000000 */
.L_x_169:
[----:B------:R-:W-:Y:S05]  /*1e20*/  BSYNC.RECONVERGENT B3 ;  /* 0x0000000000037941 */ /* 0x000fea0003800200 */
.L_x_167:
        /* <DEDUP_REMOVED lines=25> */
.L_x_171:
[----:B------:R-:W-:Y:S01]  /*1fc0*/  FMUL.FTZ R27, R2, R23 ;  /* 0x00000017021b7220 */ /* 0x000fe20000410000 */
[----:B------:R-:W-:-:S03]  /*1fd0*/  FMUL.FTZ R0, R23, 0.5 ;  /* 0x3f00000017007820 */ /* 0x000fc60000410000 */
[----:B------:R-:W-:-:S04]  /*1fe0*/  FFMA R2, -R27, R27, R2 ;  /* 0x0000001b1b027223 */ /* 0x000fc80000000102 */
[----:B------:R-:W-:-:S07]  /*1ff0*/  FFMA R27, R2, R0, R27 ;  /* 0x00000000021b7223 */ /* 0x000fce000000001b */
.L_x_172:
[----:B------:R-:W-:Y:S05]  /*2000*/  BSYNC.RECONVERGENT B1 ;  /* 0x0000000000017941 */ /* 0x000fea0003800200 */
.L_x_170:
        /* <DEDUP_REMOVED lines=9> */
.L_x_174:
[----:B------:R-:W0:Y:S02]  /*20a0*/  MUFU.RCP R0, R27 ;  /* 0x0000001b00007308 */ /* 0x000e240000001000 */
[----:B0-----:R-:W-:-:S04]  /*20b0*/  FFMA R2, R0, R27, -1 ;  /* 0xbf80000000027423 */ /* 0x001fc8000000001b */
[----:B------:R-:W-:-:S04]  /*20c0*/  FADD.FTZ R11, -R2, -RZ ;  /* 0x800000ff020b7221 */ /* 0x000fc80000010100 */
[----:B------:R-:W-:-:S07]  /*20d0*/  FFMA R0, R0, R11, R0 ;  /* 0x0000000b00007223 */ /* 0x000fce0000000000 */
.L_x_175:
[----:B------:R-:W-:Y:S05]  /*20e0*/  BSYNC.RECONVERGENT B3 ;  /* 0x0000000000037941 */ /* 0x000fea0003800200 */
.L_x_173:
[----:B------:R-:W2:Y:S04]  /*20f0*/  LDG.E R18, desc[UR6][R16.64+0x4] ;  /* 0x0000040610127981 */ /* 0x000ea8000c1e1900 */
[----:B------:R-:W3:Y:S04]  /*2100*/  LDG.E R19, desc[UR6][R16.64] ;  /* 0x0000000610137981 */ /* 0x000ee8000c1e1900 */
[----:B------:R-:W4:Y:S04]  /*2110*/  LDG.E R11, desc[UR6][R16.64+0x8] ;  /* 0x00000806100b7981 */ /* 0x000f28000c1e1900 */
[----:B------:R0:W5:Y:S01]  /*2120*/  LDG.E R20, desc[UR6][R16.64+0x24] ;  /* 0x0000240610147981 */ /* 0x000162000c1e1900 */
[-C--:B------:R-:W-:Y:S01]  /*2130*/  FMUL R23, R0, R0.reuse ;  /* 0x0000000000177220 */ /* 0x080fe20000400000 */
[----:B------:R-:W-:Y:S03]  /*2140*/  BSSY.RECONVERGENT B1, `(.L_x_176) ;  /* 0x0000018000017945 */ /* 0x000fe60003800200 */
[----:B------:R-:W-:-:S04]  /*2150*/  FMUL R23, R23, R0 ;  /* 0x0000000017177220 */ /* 0x000fc80000400000 */
        /* <DEDUP_REMOVED lines=16> */
[----:B-----5:R-:W-:Y:S05]  /*2260*/  CALL.REL.NOINC `($__internal_7_$__cuda_sm20_sqrt_rn_f32_slowpath) ;  /* 0x00000010006c7944 */ /* 0x020fea0003c00000 */
[----:B------:R-:W-:Y:S05]  /*2270*/  BRA `(.L_x_178) ;  /* 0x0000000000107947 */ /* 0x000fea0003800000 */
.L_x_177:
[----:B------:R-:W-:Y:S01]  /*2280*/  FMUL.FTZ R27, R2, R23 ;  /* 0x00000017021b7220 */ /* 0x000fe20000410000 */
[----:B------:R-:W-:-:S03]  /*2290*/  FMUL.FTZ R0, R23, 0.5 ;  /* 0x3f00000017007820 */ /* 0x000fc60000410000 */
[----:B------:R-:W-:-:S04]  /*22a0*/  FFMA R2, -R27, R27, R2 ;  /* 0x0000001b1b027223 */ /* 0x000fc80000000102 */
[----:B------:R-:W-:-:S07]  /*22b0*/  FFMA R27, R2, R0, R27 ;  /* 0x00000000021b7223 */ /* 0x000fce000000001b */
.L_x_178:
[----:B------:R-:W-:Y:S05]  /*22c0*/  BSYNC.RECONVERGENT B1 ;  /* 0x0000000000017941 */ /* 0x000fea0003800200 */
.L_x_176:
        /* <DEDUP_REMOVED lines=9> */
.L_x_180:
[----:B------:R-:W0:Y:S02]  /*2360*/  MUFU.RCP R0, R27 ;  /* 0x0000001b00007308 */ /* 0x000e240000001000 */
[----:B0-----:R-:W-:-:S04]  /*2370*/  FFMA R2, R0, R27, -1 ;  /* 0xbf80000000027423 */ /* 0x001fc8000000001b */
[----:B------:R-:W-:-:S04]  /*2380*/  FADD.FTZ R3, -R2, -RZ ;  /* 0x800000ff02037221 */ /* 0x000fc80000010100 */
[----:B------:R-:W-:-:S07]  /*2390*/  FFMA R0, R0, R3, R0 ;  /* 0x0000000300007223 */ /* 0x000fce0000000000 */
.L_x_181:
[----:B------:R-:W-:Y:S05]  /*23a0*/  BSYNC.RECONVERGENT B3 ;  /* 0x0000000000037941 */ /* 0x000fea0003800200 */
.L_x_179:
        /* <DEDUP_REMOVED lines=24> */
[----:B------:R-:W-:Y:S01]  /*2530*/  MOV R0, R27 ;  /* 0x0000001b00007202 */ /* 0x000fe20000000f00 */
[----:B------:R-:W-:Y:S06]  /*2540*/  BRA `(.L_x_184) ;  /* 0x0000000000107947 */ /* 0x000fec0003800000 */
.L_x_183:
[----:B------:R-:W-:Y:S01]  /*2550*/  FMUL.FTZ R19, R2, R23 ;  /* 0x0000001702137220 */ /* 0x000fe20000410000 */
[----:B------:R-:W-:-:S03]  /*2560*/  FMUL.FTZ R18, R23, 0.5 ;  /* 0x3f00000017127820 */ /* 0x000fc60000410000 */
[----:B------:R-:W-:-:S04]  /*2570*/  FFMA R0, -R19, R19, R2 ;  /* 0x0000001313007223 */ /* 0x000fc80000000102 */
[----:B------:R-:W-:-:S07]  /*2580*/  FFMA R0, R0, R18, R19 ;  /* 0x0000001200007223 */ /* 0x000fce0000000013 */
.L_x_184:
[----:B------:R-:W-:Y:S05]  /*2590*/  BSYNC.RECONVERGENT B1 ;  /* 0x0000000000017941 */ /* 0x000fea0003800200 */
.L_x_182:
        /* <DEDUP_REMOVED lines=8> */
.L_x_186:
[----:B------:R-:W0:Y:S02]  /*2620*/  MUFU.RCP R19, R0 ;  /* 0x0000000000137308 */ /* 0x000e240000001000 */
[----:B0-----:R-:W-:-:S04]  /*2630*/  FFMA R2, R19, R0, -1 ;  /* 0xbf80000013027423 */ /* 0x001fc80000000000 */
[----:B------:R-:W-:-:S04]  /*2640*/  FADD.FTZ R2, -R2, -RZ ;  /* 0x800000ff02027221 */ /* 0x000fc80000010100 */
[----:B------:R-:W-:-:S07]  /*2650*/  FFMA R0, R19, R2, R19 ;  /* 0x0000000213007223 */ /* 0x000fce0000000013 */
.L_x_187:
[----:B------:R-:W-:Y:S05]  /*2660*/  BSYNC.RECONVERGENT B3 ;  /* 0x0000000000037941 */ /* 0x000fea0003800200 */
.L_x_185:
[----:B------:R-:W-:Y:S01]  /*2670*/  IADD3 R15, PT, PT, R15, 0x4, RZ ;  /* 0x000000040f0f7810 */ /* 0x000fe20007ffe0ff */
[-C--:B------:R-:W-:Y:S01]  /*2680*/  FMUL R19, R0, R0.reuse ;  /* 0x0000000000137220 */ /* 0x080fe20000400000 */
[----:B------:R-:W-:Y:S02]  /*2690*/  IADD3 R16, P1, PT, R16, 0xb0, RZ ;  /* 0x000000b010107810 */ /* 0x000fe40007f3e0ff */
[----:B------:R-:W-:Y:S01]  /*26a0*/  ISETP.NE.AND P0, PT, R15, RZ, PT ;  /* 0x000000ff0f00720c */ /* 0x000fe20003f05270 */
[----:B------:R-:W-:Y:S01]  /*26b0*/  FMUL R19, R19, R0 ;  /* 0x0000000013137220 */ /* 0x000fe20000400000 */
[----:B------:R-:W-:Y:S02]  /*26c0*/  IADD3.X R17, PT, PT, RZ, R17, RZ, P1, !PT ;  /* 0x00000011ff117210 */ /* 0x000fe40000ffe4ff */
[----:B------:R-:W-:Y:S01]  /*26d0*/  IADD3 R7, PT, PT, R7, 0x4, RZ ;  /* 0x0000000407077810 */ /* 0x000fe20007ffe0ff */
[----:B------:R-:W-:-:S04]  /*26e0*/  FMUL R10, R10, R19 ;  /* 0x000000130a0a7220 */ /* 0x000fc80000400000 */
[-C--:B------:R-:W-:Y:S01]  /*26f0*/  FFMA R12, R9, R10.reuse, R12 ;  /* 0x0000000a090c7223 */ /* 0x080fe2000000000c */
[-C--:B------:R-:W-:Y:S01]  /*2700*/  FFMA R21, R8, R10.reuse, R21 ;  /* 0x0000000a08157223 */ /* 0x080fe20000000015 */
[----:B------:R-:W-:Y:S02]  /*2710*/  FFMA R11, R3, R10, R11 ;  /* 0x0000000a030b7223 */ /* 0x000fe4000000000b */
[----:B------:R-:W-:Y:S05]  /*2720*/  @P0 BRA `(.L_x_188) ;  /* 0xfffffff400240947 */ /* 0x000fea000383ffff */
.L_x_163:
[----:B------:R-:W-:Y:S05]  /*2730*/  BSYNC.RECONVERGENT B2 ;  /* 0x0000000000027941 */ /* 0x000fea0003800200 */
.L_x_162:
        /* <DEDUP_REMOVED lines=28> */
.L_x_192:
[----:B------:R-:W-:Y:S01]  /*2900*/  FMUL.FTZ R0, R3, R2 ;  /* 0x0000000203007220 */ /* 0x000fe20000410000 */
[----:B------:R-:W-:-:S03]  /*2910*/  FMUL.FTZ R2, R2, 0.5 ;  /* 0x3f00000002027820 */ /* 0x000fc60000410000 */
[----:B------:R-:W-:-:S04]  /*2920*/  FFMA R3, -R0, R0, R3 ;  /* 0x0000000000037223 */ /* 0x000fc80000000103 */
[----:B------:R-:W-:-:S07]  /*2930*/  FFMA R0, R3, R2, R0 ;  /* 0x0000000203007223 */ /* 0x000fce0000000000 */
.L_x_193:
[----:B------:R-:W-:Y:S05]  /*2940*/  BSYNC.RECONVERGENT B1 ;  /* 0x0000000000017941 */ /* 0x000fea0003800200 */
.L_x_191:
        /* <DEDUP_REMOVED lines=8> */
.L_x_195:
[----:B------:R-:W0:Y:S02]  /*29d0*/  MUFU.RCP R3, R0 ;  /* 0x0000000000037308 */ /* 0x000e240000001000 */
[----:B0-----:R-:W-:-:S04]  /*29e0*/  FFMA R2, R3, R0, -1 ;  /* 0xbf80000003027423 */ /* 0x001fc80000000000 */
[----:B------:R-:W-:-:S04]  /*29f0*/  FADD.FTZ R2, -R2, -RZ ;  /* 0x800000ff02027221 */ /* 0x000fc80000010100 */
[----:B------:R-:W-:-:S07]  /*2a00*/  FFMA R0, R3, R2, R3 ;  /* 0x0000000203007223 */ /* 0x000fce0000000003 */
.L_x_196:
[----:B------:R-:W-:Y:S05]  /*2a10*/  BSYNC.RECONVERGENT B3 ;  /* 0x0000000000037941 */ /* 0x000fea0003800200 */
.L_x_194:
        /* <DEDUP_REMOVED lines=14> */
[----:B------:R-:W-:-:S03]  /*2b00*/  FMUL R0, R17, R0 ;  /* 0x0000000011007220 */ /* 0x000fc60000400000 */
        /* <DEDUP_REMOVED lines=8> */
[----:B-----5:R-:W-:Y:S05]  /*2b90*/  CALL.REL.NOINC `($__internal_7_$__cuda_sm20_sqrt_rn_f32_slowpath) ;  /* 0x0000000800207944 */ /* 0x020fea0003c00000 */
[----:B------:R-:W-:Y:S01]  /*2ba0*/  MOV R0, R27 ;  /* 0x0000001b00007202 */ /* 0x000fe20000000f00 */
[----:B------:R-:W-:Y:S06]  /*2bb0*/  BRA `(.L_x_199) ;  /* 0x0000000000107947 */ /* 0x000fec0003800000 */
.L_x_198:
[----:B------:R-:W-:Y:S01]  /*2bc0*/  FMUL.FTZ R13, R2, R19 ;  /* 0x00000013020d7220 */ /* 0x000fe20000410000 */
[----:B------:R-:W-:-:S03]  /*2bd0*/  FMUL.FTZ R15, R19, 0.5 ;  /* 0x3f000000130f7820 */ /* 0x000fc60000410000 */
[----:B------:R-:W-:-:S04]  /*2be0*/  FFMA R0, -R13, R13, R2 ;  /* 0x0000000d0d007223 */ /* 0x000fc80000000102 */
[----:B------:R-:W-:-:S07]  /*2bf0*/  FFMA R0, R0, R15, R13 ;  /* 0x0000000f00007223 */ /* 0x000fce000000000d */
.L_x_199:
[----:B------:R-:W-:Y:S05]  /*2c00*/  BSYNC.RECONVERGENT B1 ;  /* 0x0000000000017941 */ /* 0x000fea0003800200 */
.L_x_197:
        /* <DEDUP_REMOVED lines=8> */
.L_x_201:
[----:B------:R-:W0:Y:S02]  /*2c90*/  MUFU.RCP R13, R0 ;  /* 0x00000000000d7308 */ /* 0x000e240000001000 */
[----:B0-----:R-:W-:-:S04]  /*2ca0*/  FFMA R2, R13, R0, -1 ;  /* 0xbf8000000d027423 */ /* 0x001fc80000000000 */
[----:B------:R-:W-:-:S04]  /*2cb0*/  FADD.FTZ R2, -R2, -RZ ;  /* 0x800000ff02027221 */ /* 0x000fc80000010100 */
[----:B------:R-:W-:-:S07]  /*2cc0*/  FFMA R0, R13, R2, R13 ;  /* 0x000000020d007223 */ /* 0x000fce000000000d */
.L_x_202:
[----:B------:R-:W-:Y:S05]  /*2cd0*/  BSYNC.RECONVERGENT B3 ;  /* 0x0000000000037941 */ /* 0x000fea0003800200 */
.L_x_200:
[----:B------:R-:W-:Y:S01]  /*2ce0*/  FMUL R13, R0, R0 ;  /* 0x00000000000d7220 */ /* 0x000fe20000400000 */
[----:B------:R-:W-:-:S03]  /*2cf0*/  IADD3 R7, PT, PT, R7, 0x2, RZ ;  /* 0x0000000207077810 */ /* 0x000fc60007ffe0ff */
[----:B------:R-:W-:-:S04]  /*2d00*/  FMUL R13, R13, R0 ;  /* 0x000000000d0d7220 */ /* 0x000fc80000400000 */
[----:B-----5:R-:W-:-:S04]  /*2d10*/  FMUL R10, R10, R13 ;  /* 0x0000000d0a0a7220 */ /* 0x020fc80000400000 */
[-C--:B------:R-:W-:Y:S01]  /*2d20*/  FFMA R12, R9, R10.reuse, R12 ;  /* 0x0000000a090c7223 */ /* 0x080fe2000000000c */
[-C--:B------:R-:W-:Y:S01]  /*2d30*/  FFMA R21, R8, R10.reuse, R21 ;  /* 0x0000000a08157223 */ /* 0x080fe20000000015 */
[----:B------:R-:W-:-:S07]  /*2d40*/  FFMA R11, R3, R10, R11 ;  /* 0x0000000a030b7223 */ /* 0x000fce000000000b */
.L_x_190:
[----:B------:R-:W-:Y:S05]  /*2d50*/  BSYNC.RECONVERGENT B2 ;  /* 0x0000000000027941 */ /* 0x000fea0003800200 */
.L_x_189:
        /* <DEDUP_REMOVED lines=26> */
.L_x_204:
[----:B------:R-:W-:Y:S01]  /*2f00*/  FMUL.FTZ R0, R7, R2 ;  /* 0x0000000207007220 */ /* 0x000fe20000410000 */
[----:B------:R-:W-:-:S03]  /*2f10*/  FMUL.FTZ R2, R2, 0.5 ;  /* 0x3f00000002027820 */ /* 0x000fc60000410000 */
[----:B------:R-:W-:-:S04]  /*2f20*/  FFMA R7, -R0, R0, R7 ;  /* 0x0000000000077223 */ /* 0x000fc80000000107 */
[----:B------:R-:W-:-:S07]  /*2f30*/  FFMA R0, R7, R2, R0 ;  /* 0x0000000207007223 */ /* 0x000fce0000000000 */
.L_x_205:
[----:B------:R-:W-:Y:S05]  /*2f40*/  BSYNC.RECONVERGENT B1 ;  /* 0x0000000000017941 */ /* 0x000fea0003800200 */
.L_x_203:
        /* <DEDUP_REMOVED lines=8> */
.L_x_207:
[----:B------:R-:W0:Y:S02]  /*2fd0*/  MUFU.RCP R7, R0 ;  /* 0x0000000000077308 */ /* 0x000e240000001000 */
[----:B0-----:R-:W-:-:S04]  /*2fe0*/  FFMA R2, R7, R0, -1 ;  /* 0xbf80000007027423 */ /* 0x001fc80000000000 */
[----:B------:R-:W-:-:S04]  /*2ff0*/  FADD.FTZ R2, -R2, -RZ ;  /* 0x800000ff02027221 */ /* 0x000fc80000010100 */
[----:B------:R-:W-:-:S07]  /*3000*/  FFMA R0, R7, R2, R7 ;  /* 0x0000000207007223 */ /* 0x000fce0000000007 */
.L_x_208:
[----:B------:R-:W-:Y:S05]  /*3010*/  BSYNC.RECONVERGENT B2 ;  /* 0x0000000000027941 */ /* 0x000fea0003800200 */
.L_x_206:
[----:B------:R-:W-:-:S04]  /*3020*/  FMUL R7, R0, R0 ;  /* 0x0000000000077220 */ /* 0x000fc80000400000 */
[----:B------:R-:W-:-:S04]  /*3030*/  FMUL R0, R7, R0 ;  /* 0x0000000007007220 */ /* 0x000fc80000400000 */
[----:B------:R-:W-:-:S04]  /*3040*/  FMUL R0, R3, R0 ;  /* 0x0000000003007220 */ /* 0x000fc80000400000 */
[-C--:B------:R-:W-:Y:S01]  /*3050*/  FFMA R12, R4, R0.reuse, R12 ;  /* 0x00000000040c7223 */ /* 0x080fe2000000000c */
[-C--:B------:R-:W-:Y:S01]  /*3060*/  FFMA R21, R5, R0.reuse, R21 ;  /* 0x0000000005157223 */ /* 0x080fe20000000015 */
[----:B------:R-:W-:-:S07]  /*3070*/  FFMA R11, R6, R0, R11 ;  /* 0x00000000060b7223 */ /* 0x000fce000000000b */
.L_x_161:
[----:B------:R-:W-:Y:S05]  /*3080*/  BSYNC.RECONVERGENT B0 ;  /* 0x0000000000007941 */ /* 0x000fea0003800200 */
.L_x_160:
[----:B------:R-:W-:Y:S04]  /*3090*/  STG.E desc[UR6][R30.64+0x18], R12 ;  /* 0x0000180c1e007986 */ /* 0x000fe8000c101906 */
[----:B------:R-:W-:Y:S04]  /*30a0*/  STG.E desc[UR6][R30.64+0x1c], R21 ;  /* 0x00001c151e007986 */ /* 0x000fe8000c101906 */
[----:B------:R-:W-:Y:S01]  /*30b0*/  STG.E desc[UR6][R30.64+0x20], R11 ;  /* 0x0000200b1e007986 */ /* 0x000fe2000c101906 */
[----:B------:R-:W-:Y:S05]  /*30c0*/  EXIT ;  /* 0x000000000000794d */ /* 0x000fea0003800000 */
        .weak           $__internal_6_$__cuda_sm20_rcp_rn_f32_slowpath
        .type           $__internal_6_$__cuda_sm20_rcp_rn_f32_slowpath,@function
        .size           $__internal_6_$__cuda_sm20_rcp_rn_f32_slowpath,($__internal_7_$__cuda_sm20_sqrt_rn_f32_slowpath - $__internal_6_$__cuda_sm20_rcp_rn_f32_slowpath)
$__internal_6_$__cuda_sm20_rcp_rn_f32_slowpath:
[----:B------:R-:W-:Y:S01]  /*30d0*/  SHF.L.U32 R25, R0, 0x1, RZ ;  /* 0x0000000100197819 */ /* 0x000fe200000006ff */
[----:B------:R-:W-:Y:S03]  /*30e0*/  BSSY.RECONVERGENT B1, `(.L_x_209) ;  /* 0x0000030000017945 */ /* 0x000fe60003800200 */
[----:B------:R-:W-:-:S04]  /*30f0*/  SHF.R.U32.HI R25, RZ, 0x18, R25 ;  /* 0x00000018ff197819 */ /* 0x000fc80000011619 */
[----:B------:R-:W-:-:S13]  /*3100*/  ISETP.NE.U32.AND P0, PT, R25, RZ, PT ;  /* 0x000000ff1900720c */ /* 0x000fda0003f05070 */
[----:B------:R-:W-:Y:S05]  /*3110*/  @P0 BRA `(.L_x_210) ;  /* 0x0000000000280947 */ /* 0x000fea0003800000 */
[----:B------:R-:W-:-:S04]  /*3120*/  SHF.L.U32 R24, R0, 0x1, RZ ;  /* 0x0000000100187819 */ /* 0x000fc800000006ff */
[----:B------:R-:W-:-:S13]  /*3130*/  ISETP.NE.AND P0, PT, R24, RZ, PT ;  /* 0x000000ff1800720c */ /* 0x000fda0003f05270 */
[----:B------:R-:W-:Y:S02]  /*3140*/  @P0 FFMA R25, R0, 1.84467440737095516160e+19, RZ ;  /* 0x5f80000000190823 */ /* 0x000fe400000000ff */
[----:B------:R-:W-:Y:S08]  /*3150*/  @!P0 MUFU.RCP R0, R0 ;  /* 0x0000000000008308 */ /* 0x000ff00000001000 */
[----:B------:R-:W0:Y:S02]  /*3160*/  @P0 MUFU.RCP R24, R25 ;  /* 0x0000001900180308 */ /* 0x000e240000001000 */
[----:B0-----:R-:W-:-:S04]  /*3170*/  @P0 FFMA R25, R25, R24, -1 ;  /* 0xbf80000019190423 */ /* 0x001fc80000000018 */
[----:B------:R-:W-:-:S04]  /*3180*/  @P0 FADD.FTZ R25, -R25, -RZ ;  /* 0x800000ff19190221 */ /* 0x000fc80000010100 */
[----:B------:R-:W-:-:S04]  /*3190*/  @P0 FFMA R25, R24, R25, R24 ;  /* 0x0000001918190223 */ /* 0x000fc80000000018 */
[----:B------:R-:W-:Y:S01]  /*31a0*/  @P0 FFMA R0, R25, 1.84467440737095516160e+19, RZ ;  /* 0x5f80000019000823 */ /* 0x000fe200000000ff */
[----:B------:R-:W-:Y:S06]  /*31b0*/  BRA `(.L_x_211) ;  /* 0x0000000000887947 */ /* 0x000fec0003800000 */
.L_x_210:
[----:B------:R-:W-:-:S04]  /*31c0*/  IADD3 R26, PT, PT, R25, -0xfd, RZ ;  /* 0xffffff03191a7810 */ /* 0x000fc80007ffe0ff */
[----:B------:R-:W-:-:S13]  /*31d0*/  ISETP.GT.U32.AND P0, PT, R26, 0x1, PT ;  /* 0x000000011a00780c */ /* 0x000fda0003f04070 */
[----:B------:R-:W-:Y:S05]  /*31e0*/  @P0 BRA `(.L_x_212) ;  /* 0x0000000000780947 */ /* 0x000fea0003800000 */
[----:B------:R-:W-:Y:S02]  /*31f0*/  LOP3.LUT R27, R0, 0x7fffff, RZ, 0xc0, !PT ;  /* 0x007fffff001b7812 */ /* 0x000fe400078ec0ff */
[----:B------:R-:W-:Y:S02]  /*3200*/  IADD3 R25, PT, PT, R25, -0xfc, RZ ;  /* 0xffffff0419197810 */ /* 0x000fe40007ffe0ff */
[----:B------:R-:W-:-:S04]  /*3210*/  LOP3.LUT R27, R27, 0x3f800000, RZ, 0xfc, !PT ;  /* 0x3f8000001b1b7812 */ /* 0x000fc800078efcff */
[----:B------:R-:W0:Y:S02]  /*3220*/  MUFU.RCP R28, R27 ;  /* 0x0000001b001c7308 */ /* 0x000e240000001000 */
[----:B0-----:R-:W-:-:S04]  /*3230*/  FFMA R27, R27, R28, -1 ;  /* 0xbf8000001b1b7423 */ /* 0x001fc8000000001c */
[----:B------:R-:W-:-:S04]  /*3240*/  FADD.FTZ R27, -R27, -RZ ;  /* 0x800000ff1b1b7221 */ /* 0x000fc80000010100 */
[CCC-:B------:R-:W-:Y:S01]  /*3250*/  FFMA.RM R24, R28.reuse, R27.reuse, R28.reuse ;  /* 0x0000001b1c187223 */ /* 0x1c0fe2000000401c */
[----:B------:R-:W-:Y:S01]  /*3260*/  FFMA.RP R27, R28, R27, R28 ;  /* 0x0000001b1c1b7223 */ /* 0x000fe2000000801c */
[----:B------:R-:W-:-:S04]  /*3270*/  HFMA2 R28, -RZ, RZ, 0, 1.78813934326171875e-07 ;  /* 0x00000003ff1c7431 */ /* 0x000fc800000001ff */
[C---:B------:R-:W-:Y:S02]  /*3280*/  FSETP.NEU.FTZ.AND P0, PT, R24.reuse, R27, PT ;  /* 0x0000001b1800720b */ /* 0x040fe40003f1d000 */
[----:B------:R-:W-:Y:S02]  /*3290*/  LOP3.LUT R24, R24, 0x7fffff, RZ, 0xc0, !PT ;  /* 0x007fffff18187812 */ /* 0x000fe400078ec0ff */
[----:B------:R-:W-:Y:S02]  /*32a0*/  SEL R27, RZ, 0xffffffff, !P0 ;  /* 0xffffffffff1b7807 */ /* 0x000fe40004000000 */
[----:B------:R-:W-:Y:S02]  /*32b0*/  SHF.L.U32 R28, R28, R26, RZ ;  /* 0x0000001a1c1c7219 */ /* 0x000fe400000006ff */
[----:B------:R-:W-:Y:S02]  /*32c0*/  LOP3.LUT R24, R24, 0x800000, RZ, 0xfc, !PT ;  /* 0x0080000018187812 */ /* 0x000fe400078efcff */
[----:B------:R-:W-:-:S02]  /*32d0*/  IADD3 R27, PT, PT, -R27, RZ, RZ ;  /* 0x000000ff1b1b7210 */ /* 0x000fc40007ffe1ff */
[----:B------:R-:W-:Y:S02]  /*32e0*/  LOP3.LUT R28, R28, R24, RZ, 0xc0, !PT ;  /* 0x000000181c1c7212 */ /* 0x000fe400078ec0ff */
[-C--:B------:R-:W-:Y:S02]  /*32f0*/  LOP3.LUT P1, RZ, R27, R26.reuse, R24, 0xf8, !PT ;  /* 0x0000001a1bff7212 */ /* 0x080fe4000782f818 */
[----:B------:R-:W-:Y:S02]  /*3300*/  SHF.R.U32.HI R28, RZ, R26, R28 ;  /* 0x0000001aff1c7219 */ /* 0x000fe4000001161c */
[----:B------:R-:W-:Y:S02]  /*3310*/  SHF.R.U32.HI R24, RZ, R25, R24 ;  /* 0x00000019ff187219 */ /* 0x000fe40000011618 */
[C---:B------:R-:W-:Y:S02]  /*3320*/  LOP3.LUT P0, RZ, R28.reuse, 0x1, RZ, 0xc0, !PT ;  /* 0x000000011cff7812 */ /* 0x040fe4000780c0ff */
[----:B------:R-:W-:-:S04]  /*3330*/  LOP3.LUT P2, RZ, R28, 0x2, RZ, 0xc0, !PT ;  /* 0x000000021cff7812 */ /* 0x000fc8000784c0ff */
[----:B------:R-:W-:Y:S02]  /*3340*/  PLOP3.LUT P0, PT, P0, P1, P2, 0xe0, 0x0 ;  /* 0x000000000000781c */ /* 0x000fe40000703c20 */
[----:B------:R-:W-:Y:S02]  /*3350*/  LOP3.LUT P1, RZ, R0, 0x7fffff, RZ, 0xc0, !PT ;  /* 0x007fffff00ff7812 */ /* 0x000fe4000782c0ff */
[----:B------:R-:W-:-:S04]  /*3360*/  SEL R26, RZ, 0x1, !P0 ;  /* 0x00000001ff1a7807 */ /* 0x000fc80004000000 */
[----:B------:R-:W-:-:S04]  /*3370*/  IADD3 R26, PT, PT, -R26, RZ, RZ ;  /* 0x000000ff1a1a7210 */ /* 0x000fc80007ffe1ff */
[----:B------:R-:W-:-:S13]  /*3380*/  ISETP.GE.AND P0, PT, R26, RZ, PT ;  /* 0x000000ff1a00720c */ /* 0x000fda0003f06270 */
[----:B------:R-:W-:-:S04]  /*3390*/  @!P0 IADD3 R24, PT, PT, R24, 0x1, RZ ;  /* 0x0000000118188810 */ /* 0x000fc80007ffe0ff */
[----:B------:R-:W-:-:S04]  /*33a0*/  @!P1 SHF.L.U32 R24, R24, 0x1, RZ ;  /* 0x0000000118189819 */ /* 0x000fc800000006ff */
[----:B------:R-:W-:Y:S01]  /*33b0*/  LOP3.LUT R0, R24, 0x80000000, R0, 0xf8, !PT ;  /* 0x8000000018007812 */ /* 0x000fe200078ef800 */
[----:B------:R-:W-:Y:S06]  /*33c0*/  BRA `(.L_x_211) ;  /* 0x0000000000047947 */ /* 0x000fec0003800000 */
.L_x_212:
[----:B------:R-:W0:Y:S02]  /*33d0*/  MUFU.RCP R0, R0 ;  /* 0x0000000000007308 */ /* 0x000e240000001000 */
.L_x_211:
[----:B------:R-:W-:Y:S05]  /*33e0*/  BSYNC.RECONVERGENT B1 ;  /* 0x0000000000017941 */ /* 0x000fea0003800200 */
.L_x_209:
[----:B------:R-:W-:Y:S01]  /*33f0*/  HFMA2 R25, -RZ, RZ, 0, 0 ;  /* 0x00000000ff197431 */ /* 0x000fe200000001ff */
[----:B------:R-:W-:-:S04]  /*3400*/  MOV R24, R2 ;  /* 0x0000000200187202 */ /* 0x000fc80000000f00 */
[----:B0-----:R-:W-:Y:S05]  /*3410*/  RET.REL.NODEC R24 `(_Z19computeDirectForcesP4Bodyi) ;  /* 0xffffffc818f87950 */ /* 0x001fea0003c3ffff */
        .weak           $__internal_7_$__cuda_sm20_sqrt_rn_f32_slowpath
        .type           $__internal_7_$__cuda_sm20_sqrt_rn_f32_slowpath,@function
        .size           $__internal_7_$__cuda_sm20_sqrt_rn_f32_slowpath,(.L_x_223 - $__internal_7_$__cuda_sm20_sqrt_rn_f32_slowpath)
$__internal_7_$__cuda_sm20_sqrt_rn_f32_slowpath:
[----:B------:R-:W-:-:S13]  /*3420*/  LOP3.LUT P0, RZ, R2, 0x7fffffff, RZ, 0xc0, !PT ;  /* 0x7fffffff02ff7812 */ /* 0x000fda000780c0ff */
[----:B------:R-:W-:Y:S01]  /*3430*/  @!P0 MOV R27, R2 ;  /* 0x00000002001b8202 */ /* 0x000fe20000000f00 */
[----:B------:R-:W-:Y:S06]  /*3440*/  @!P0 BRA `(.L_x_213) ;  /* 0x0000000000408947 */ /* 0x000fec0003800000 */
[----:B------:R-:W-:-:S13]  /*3450*/  FSETP.GEU.FTZ.AND P0, PT, R2, RZ, PT ;  /* 0x000000ff0200720b */ /* 0x000fda0003f1e000 */
[----:B------:R-:W-:Y:S01]  /*3460*/  @!P0 MOV R27, 0x7fffffff ;  /* 0x7fffffff001b8802 */ /* 0x000fe20000000f00 */
        /* <DEDUP_REMOVED lines=14> */
.L_x_213:
[----:B------:R-:W-:Y:S01]  /*3550*/  HFMA2 R25, -RZ, RZ, 0, 0 ;  /* 0x00000000ff197431 */ /* 0x000fe200000001ff */
[----:B------:R-:W-:-:S04]  /*3560*/  MOV R24, R0 ;  /* 0x0000000000187202 */ /* 0x000fc80000000f00 */
[----:B------:R-:W-:Y:S05]  /*3570*/  RET.REL.NODEC R24 `(_Z19computeDirectForcesP4Bodyi) ;  /* 0xffffffc818a07950 */ /* 0x000fea0003c3ffff */
.L_x_214:
        /* <DEDUP_REMOVED lines=16> */
.L_x_223:


//--------------------- .text._Z18resetAccelerationsP4Bodyi --------------------------
	.section	.text._Z18resetAccelerationsP4Bodyi,"ax",@progbits
	.align	128
        .global         _Z18resetAccelerationsP4Bodyi
        .type           _Z18resetAccelerationsP4Bodyi,@function
        .size           _Z18resetAccelerationsP4Bodyi,(.L_x_231 - _Z18resetAccelerationsP4Bodyi)
        .other          _Z18resetAccelerationsP4Bodyi,@"STO_CUDA_ENTRY STV_DEFAULT"
_Z18resetAccelerationsP4Bodyi:
.text._Z18resetAccelerationsP4Bodyi:
        /* <DEDUP_REMOVED lines=11> */
[----:B-1----:R-:W-:Y:S04]  /*00b0*/  STG.E desc[UR4][R2.64+0x18], RZ ;  /* 0x000018ff02007986 */ /* 0x002fe8000c101904 */
[----:B------:R-:W-:Y:S04]  /*00c0*/  STG.E desc[UR4][R2.64+0x1c], RZ ;  /* 0x00001cff02007986 */ /* 0x000fe8000c101904 */
[----:B------:R-:W-:Y:S01]  /*00d0*/  STG.E desc[UR4][R2.64+0x20], RZ ;  /* 0x000020ff02007986 */ /* 0x000fe2000c101904 */
[----:B------:R-:W-:Y:S05]  /*00e0*/  EXIT ;  /* 0x000000000000794d */ /* 0x000fea0003800000 */
.L_x_215:
        /* <DEDUP_REMOVED lines=9> */
.L_x_231:


//--------------------- .nv.shared.reserved.0     --------------------------
	.section	.nv.shared.reserved.0,"aw",@nobits
	.weak		__nv_reservedSMEM_offset_0_alias
	.size		__nv_reservedSMEM_offset_0_alias, 0, 64
	.other		__nv_reservedSMEM_offset_0_alias,@"STO_CUDA_RESERVED_SHARED STV_DEFAULT"
__nv_reservedSMEM_offset_0_alias:
	.zero		0
	.zero		64


//--------------------- .nv.constant0._Z20completeVerletUpdateP4Bodyif --------------------------
	.section	.nv.constant0._Z20completeVerletUpdateP4Bodyif,"a",@progbits
	.sectionflags	@""
	.align	4
.nv.constant0._Z20completeVerletUpdateP4Bodyif:
	.zero		912


//--------------------- .nv.constant0._Z18updateBodiesVerletP4Bodyif --------------------------
	.section	.nv.constant0._Z18updateBodiesVerletP4Bodyif,"a",@progbits
	.sectionflags	@""
	.align	4
.nv.constant0._Z18updateBodiesVerletP4Bodyif:
	.zero		912


//--------------------- .nv.constant0._Z22computeBarnesHutForcesP4BodyP10OctreeNodeii --------------------------
	.section	.nv.constant0._Z22computeBarnesHutForcesP4BodyP10OctreeNodeii,"a",@progbits
	.sectionflags	@""
	.align	4
.nv.constant0._Z22computeBarnesHutForcesP4BodyP10OctreeNodeii:
	.zero		920


//--------------------- .nv.constant0._Z23computeMassDistributionP10OctreeNodeP4Bodyi --------------------------
	.section	.nv.constant0._Z23computeMassDistributionP10OctreeNodeP4Bodyi,"a",@progbits
	.sectionflags	@""
	.align	4
.nv.constant0._Z23computeMassDistributionP10OctreeNodeP4Bodyi:
	.zero		916


//--------------------- .nv.constant0._Z11buildOctreeP4BodyP10OctreeNodeii --------------------------
	.section	.nv.constant0._Z11buildOctreeP4BodyP10OctreeNodeii,"a",@progbits
	.sectionflags	@""
	.align	4
.nv.constant0._Z11buildOctreeP4BodyP10OctreeNodeii:
	.zero		920


//--------------------- .nv.constant0._Z14initializeTreeP10OctreeNodei --------------------------
	.section	.nv.constant0._Z14initializeTreeP10OctreeNodei,"a",@progbits
	.sectionflags	@""
	.align	4
.nv.constant0._Z14initializeTreeP10OctreeNodei:
	.zero		908


//--------------------- .nv.constant0._Z19computeDirectForcesP4Bodyi --------------------------
	.section	.nv.constant0._Z19computeDirectForcesP4Bodyi,"a",@progbits
	.sectionflags	@""
	.align	4
.nv.constant0._Z19computeDirectForcesP4Bodyi:
	.zero		908


//--------------------- .nv.constant0._Z18resetAccelerationsP4Bodyi --------------------------
	.section	.nv.constant0._Z18resetAccelerationsP4Bodyi,"a",@progbits
	.sectionflags	@""
	.align	4
.nv.constant0._Z18resetAccelerationsP4Bodyi:
	.zero		908


//--------------------- SYMBOLS --------------------------

	.type		.nv.reservedSmem.offset0,@object
	.size		.nv.reservedSmem.offset0,0x4
